//
// Generated by NVIDIA NVVM Compiler
//
// Compiler Build ID: CL-36424714
// Cuda compilation tools, release 13.0, V13.0.88
// Based on NVVM 20.0.0
//

.version 9.0
.target sm_100
.address_size 64

	// .globl	_Z15probpeak_kernelfPKfS0_Pf
.extern .shared .align 16 .b8 params[];

.visible .entry _Z15probpeak_kernelfPKfS0_Pf(
	.param .f32 _Z15probpeak_kernelfPKfS0_Pf_param_0,
	.param .u64 .ptr .align 1 _Z15probpeak_kernelfPKfS0_Pf_param_1,
	.param .u64 .ptr .align 1 _Z15probpeak_kernelfPKfS0_Pf_param_2,
	.param .u64 .ptr .align 1 _Z15probpeak_kernelfPKfS0_Pf_param_3
)
{
	.reg .pred 	%p<10>;
	.reg .b32 	%r<17>;
	.reg .b32 	%f<77>;
	.reg .b64 	%rd<13>;

	ld.param.f32 	%f8, [_Z15probpeak_kernelfPKfS0_Pf_param_0];
	ld.param.u64 	%rd2, [_Z15probpeak_kernelfPKfS0_Pf_param_1];
	ld.param.u64 	%rd3, [_Z15probpeak_kernelfPKfS0_Pf_param_2];
	ld.param.u64 	%rd1, [_Z15probpeak_kernelfPKfS0_Pf_param_3];
	cvta.to.global.u64 	%rd4, %rd2;
	cvta.to.global.u64 	%rd5, %rd3;
	mov.u32 	%r1, %ctaid.x;
	mov.u32 	%r2, %tid.x;
	mul.wide.u32 	%rd6, %r1, 4;
	add.s64 	%rd7, %rd5, %rd6;
	ld.global.f32 	%f10, [%rd7];
	mul.f32 	%f11, %f10, 0fBF400000;
	ex2.approx.f32 	%f12, %f11;
	fma.rn.f32 	%f13, %f12, 0f40A9999A, 0f3E19999A;
	rcp.rn.f32 	%f1, %f13;
	mul.wide.u32 	%rd8, %r2, 4;
	add.s64 	%rd9, %rd4, %rd8;
	ld.global.f32 	%f14, [%rd9];
	sub.f32 	%f15, %f14, %f10;
	mul.f32 	%f16, %f15, %f1;
	fma.rn.f32 	%f2, %f16, %f16, 0f40400000;
	abs.f32 	%f3, %f2;
	setp.eq.f32 	%p1, %f2, 0f3F800000;
	mov.f32 	%f76, 0f3F800000;
	@%p1 bra 	$L__BB0_5;
	setp.num.f32 	%p2, %f3, %f3;
	@%p2 bra 	$L__BB0_3;
	mov.f32 	%f72, 0fC0000000;
	add.rn.f32 	%f76, %f2, %f72;
	bra.uni 	$L__BB0_5;
$L__BB0_3:
	setp.lt.f32 	%p3, %f3, 0f00800000;
	mul.f32 	%f17, %f3, 0f4B800000;
	selp.f32 	%f18, %f17, %f3, %p3;
	mov.b32 	%r3, %f18;
	add.s32 	%r4, %r3, -1060439283;
	and.b32  	%r5, %r4, -8388608;
	sub.s32 	%r6, %r3, %r5;
	mov.b32 	%f19, %r6;
	cvt.rn.f32.s32 	%f20, %r5;
	selp.f32 	%f21, 0fC1C00000, 0f00000000, %p3;
	fma.rn.f32 	%f22, %f20, 0f34000000, %f21;
	add.f32 	%f23, %f19, 0fBF800000;
	add.f32 	%f24, %f19, 0f3F800000;
	rcp.approx.ftz.f32 	%f25, %f24;
	add.f32 	%f26, %f23, %f23;
	mul.f32 	%f27, %f26, %f25;
	mul.f32 	%f28, %f27, %f27;
	neg.f32 	%f29, %f27;
	sub.f32 	%f30, %f23, %f27;
	add.f32 	%f31, %f30, %f30;
	fma.rn.f32 	%f32, %f29, %f23, %f31;
	mul.rn.f32 	%f33, %f25, %f32;
	fma.rn.f32 	%f34, %f28, 0f3A2C32E4, 0f3B52E7DB;
	fma.rn.f32 	%f35, %f34, %f28, 0f3C93BB73;
	fma.rn.f32 	%f36, %f35, %f28, 0f3DF6384F;
	mul.rn.f32 	%f37, %f36, %f28;
	fma.rn.f32 	%f38, %f27, 0f3FB8AA3B, %f22;
	mul.f32 	%f39, %f37, 0f40400000;
	sub.f32 	%f40, %f22, %f38;
	fma.rn.f32 	%f41, %f27, 0f3FB8AA3B, %f40;
	fma.rn.f32 	%f42, %f33, 0f3FB8AA3B, %f41;
	fma.rn.f32 	%f43, %f27, 0f32A55E34, %f42;
	fma.rn.f32 	%f44, %f39, %f33, %f43;
	fma.rn.f32 	%f45, %f37, %f27, %f44;
	add.rn.f32 	%f46, %f38, %f45;
	mov.f32 	%f47, 0fC0000000;
	mul.rn.f32 	%f48, %f46, %f47;
	cvt.rni.f32.f32 	%f49, %f48;
	sub.f32 	%f50, %f48, %f49;
	neg.f32 	%f51, %f48;
	fma.rn.f32 	%f52, %f46, 0fC0000000, %f51;
	neg.f32 	%f53, %f38;
	add.rn.f32 	%f54, %f46, %f53;
	neg.f32 	%f55, %f54;
	add.rn.f32 	%f56, %f45, %f55;
	fma.rn.f32 	%f57, %f56, 0fC0000000, %f52;
	add.f32 	%f58, %f50, %f57;
	setp.gt.f32 	%p4, %f49, 0f00000000;
	selp.b32 	%r7, 0, -2097152000, %p4;
	setp.neu.f32 	%p5, %f2, 0f00000000;
	setp.neu.f32 	%p6, %f3, 0f7F800000;
	setp.lt.f32 	%p7, %f48, 0f00000000;
	selp.f32 	%f59, 0f00000000, 0f7F800000, %p7;
	abs.f32 	%f60, %f48;
	setp.gt.f32 	%p8, %f60, 0f43180000;
	cvt.rzi.s32.f32 	%r8, %f49;
	shl.b32 	%r9, %r8, 23;
	sub.s32 	%r10, %r9, %r7;
	mov.b32 	%f61, %r10;
	add.s32 	%r11, %r7, 2130706432;
	mov.b32 	%f62, %r11;
	fma.rn.f32 	%f63, %f58, 0f391FCB8E, 0f3AAF85ED;
	fma.rn.f32 	%f64, %f63, %f58, 0f3C1D9856;
	fma.rn.f32 	%f65, %f64, %f58, 0f3D6357BB;
	fma.rn.f32 	%f66, %f65, %f58, 0f3E75FDEC;
	fma.rn.f32 	%f67, %f66, %f58, 0f3F317218;
	fma.rn.f32 	%f68, %f67, %f58, 0f3F800000;
	mul.f32 	%f69, %f68, %f62;
	mul.f32 	%f70, %f69, %f61;
	selp.f32 	%f76, %f59, %f70, %p8;
	and.pred  	%p9, %p5, %p6;
	@%p9 bra 	$L__BB0_5;
	add.f32 	%f71, %f2, %f2;
	mov.b32 	%r12, %f71;
	and.b32  	%r13, %r12, 2147483647;
	xor.b32  	%r14, %r13, 2139095040;
	mov.b32 	%f76, %r14;
$L__BB0_5:
	mul.f32 	%f73, %f8, 0f4053B5C8;
	cvta.to.global.u64 	%rd10, %rd1;
	mul.f32 	%f74, %f73, %f76;
	mul.f32 	%f75, %f1, %f74;
	shl.b32 	%r15, %r1, 9;
	add.s32 	%r16, %r15, %r2;
	mul.wide.u32 	%rd11, %r16, 4;
	add.s64 	%rd12, %rd10, %rd11;
	st.global.f32 	[%rd12], %f75;
	ret;

}
	// .globl	_Z11prob_kerneljjfjffPKfS0_Pf
.visible .entry _Z11prob_kerneljjfjffPKfS0_Pf(
	.param .u32 _Z11prob_kerneljjfjffPKfS0_Pf_param_0,
	.param .u32 _Z11prob_kerneljjfjffPKfS0_Pf_param_1,
	.param .f32 _Z11prob_kerneljjfjffPKfS0_Pf_param_2,
	.param .u32 _Z11prob_kerneljjfjffPKfS0_Pf_param_3,
	.param .f32 _Z11prob_kerneljjfjffPKfS0_Pf_param_4,
	.param .f32 _Z11prob_kerneljjfjffPKfS0_Pf_param_5,
	.param .u64 .ptr .align 1 _Z11prob_kerneljjfjffPKfS0_Pf_param_6,
	.param .u64 .ptr .align 1 _Z11prob_kerneljjfjffPKfS0_Pf_param_7,
	.param .u64 .ptr .align 1 _Z11prob_kerneljjfjffPKfS0_Pf_param_8
)
{
	.reg .pred 	%p<6>;
	.reg .b32 	%r<25>;
	.reg .b32 	%f<38>;
	.reg .b64 	%rd<15>;

	ld.param.u32 	%r6, [_Z11prob_kerneljjfjffPKfS0_Pf_param_0];
	ld.param.u32 	%r24, [_Z11prob_kerneljjfjffPKfS0_Pf_param_1];
	ld.param.f32 	%f1, [_Z11prob_kerneljjfjffPKfS0_Pf_param_2];
	ld.param.u32 	%r7, [_Z11prob_kerneljjfjffPKfS0_Pf_param_3];
	ld.param.f32 	%f2, [_Z11prob_kerneljjfjffPKfS0_Pf_param_4];
	ld.param.f32 	%f3, [_Z11prob_kerneljjfjffPKfS0_Pf_param_5];
	ld.param.u64 	%rd2, [_Z11prob_kerneljjfjffPKfS0_Pf_param_6];
	ld.param.u64 	%rd3, [_Z11prob_kerneljjfjffPKfS0_Pf_param_7];
	ld.param.u64 	%rd4, [_Z11prob_kerneljjfjffPKfS0_Pf_param_8];
	cvta.to.global.u64 	%rd5, %rd4;
	cvta.to.global.u64 	%rd6, %rd3;
	cvta.to.global.u64 	%rd7, %rd2;
	mov.u32 	%r8, %ctaid.x;
	mov.u32 	%r9, %ctaid.y;
	mov.u32 	%r1, %tid.x;
	shl.b32 	%r10, %r8, 9;
	shl.b32 	%r11, %r9, 9;
	mad.lo.s32 	%r12, %r7, %r8, %r9;
	mul.lo.s32 	%r13, %r12, 3;
	mul.wide.u32 	%rd8, %r13, 4;
	add.s64 	%rd1, %rd5, %rd8;
	add.s32 	%r14, %r10, %r1;
	mul.wide.u32 	%rd9, %r14, 4;
	add.s64 	%rd10, %rd7, %rd9;
	ld.global.f32 	%f4, [%rd10];
	add.s32 	%r15, %r11, %r1;
	mul.wide.u32 	%rd11, %r15, 4;
	add.s64 	%rd12, %rd7, %rd11;
	ld.global.f32 	%f5, [%rd12];
	mul.f32 	%f6, %f3, %f5;
	fma.rn.f32 	%f7, %f2, %f4, %f6;
	mul.wide.u32 	%rd13, %r1, 4;
	add.s64 	%rd14, %rd6, %rd13;
	ld.global.f32 	%f8, [%rd14];
	add.f32 	%f9, %f8, %f7;
	sub.f32 	%f10, %f4, %f5;
	mul.f32 	%f11, %f1, %f10;
	div.rn.f32 	%f12, %f11, %f9;
	lg2.approx.f32 	%f13, %f9;
	mul.f32 	%f14, %f13, 0f3F317218;
	mov.u32 	%r16, params;
	mad.lo.s32 	%r2, %r1, 12, %r16;
	st.shared.f32 	[%r2], %f14;
	st.shared.f32 	[%r2+4], %f12;
	mul.f32 	%f15, %f12, %f12;
	st.shared.f32 	[%r2+8], %f15;
	bar.sync 	0;
	sub.s32 	%r17, %r6, %r24;
	setp.ge.s32 	%p1, %r1, %r17;
	@%p1 bra 	$L__BB1_2;
	add.s32 	%r18, %r24, %r1;
	mad.lo.s32 	%r20, %r18, 12, %r16;
	ld.shared.f32 	%f16, [%r20];
	ld.shared.f32 	%f17, [%r2];
	add.f32 	%f18, %f16, %f17;
	st.shared.f32 	[%r2], %f18;
	ld.shared.f32 	%f19, [%r20+4];
	ld.shared.f32 	%f20, [%r2+4];
	add.f32 	%f21, %f19, %f20;
	st.shared.f32 	[%r2+4], %f21;
	ld.shared.f32 	%f22, [%r20+8];
	ld.shared.f32 	%f23, [%r2+8];
	add.f32 	%f24, %f22, %f23;
	st.shared.f32 	[%r2+8], %f24;
$L__BB1_2:
	bar.sync 	0;
	setp.lt.u32 	%p2, %r24, 2;
	@%p2 bra 	$L__BB1_6;
$L__BB1_3:
	shr.u32 	%r4, %r24, 1;
	setp.ge.u32 	%p3, %r1, %r4;
	@%p3 bra 	$L__BB1_5;
	add.s32 	%r21, %r4, %r1;
	mad.lo.s32 	%r23, %r21, 12, %r16;
	ld.shared.f32 	%f25, [%r23];
	ld.shared.f32 	%f26, [%r2];
	add.f32 	%f27, %f25, %f26;
	st.shared.f32 	[%r2], %f27;
	ld.shared.f32 	%f28, [%r23+4];
	ld.shared.f32 	%f29, [%r2+4];
	add.f32 	%f30, %f28, %f29;
	st.shared.f32 	[%r2+4], %f30;
	ld.shared.f32 	%f31, [%r23+8];
	ld.shared.f32 	%f32, [%r2+8];
	add.f32 	%f33, %f31, %f32;
	st.shared.f32 	[%r2+8], %f33;
$L__BB1_5:
	bar.sync 	0;
	setp.gt.u32 	%p4, %r24, 3;
	mov.u32 	%r24, %r4;
	@%p4 bra 	$L__BB1_3;
$L__BB1_6:
	setp.ne.s32 	%p5, %r1, 0;
	@%p5 bra 	$L__BB1_8;
	.pragma "used_bytes_mask 4095";
	ld.shared.v4.f32 	{%f34, %f35, %f36, %f37}, [params];
	st.global.f32 	[%rd1], %f34;
	st.global.f32 	[%rd1+4], %f35;
	st.global.f32 	[%rd1+8], %f36;
$L__BB1_8:
	ret;

}
	// .globl	_Z13reduce_kernelfPKfPf
.visible .entry _Z13reduce_kernelfPKfPf(
	.param .f32 _Z13reduce_kernelfPKfPf_param_0,
	.param .u64 .ptr .align 1 _Z13reduce_kernelfPKfPf_param_1,
	.param .u64 .ptr .align 1 _Z13reduce_kernelfPKfPf_param_2
)
{
	.reg .b32 	%r<6>;
	.reg .b32 	%f<15>;
	.reg .b64 	%rd<9>;

	ld.param.f32 	%f1, [_Z13reduce_kernelfPKfPf_param_0];
	ld.param.u64 	%rd1, [_Z13reduce_kernelfPKfPf_param_1];
	ld.param.u64 	%rd2, [_Z13reduce_kernelfPKfPf_param_2];
	cvta.to.global.u64 	%rd3, %rd2;
	cvta.to.global.u64 	%rd4, %rd1;
	mov.u32 	%r1, %ctaid.x;
	mov.u32 	%r2, %tid.x;
	mov.u32 	%r3, %ntid.x;
	mad.lo.s32 	%r4, %r1, %r3, %r2;
	mul.lo.s32 	%r5, %r4, 3;
	mul.wide.u32 	%rd5, %r5, 4;
	add.s64 	%rd6, %rd4, %rd5;
	mul.wide.u32 	%rd7, %r4, 4;
	add.s64 	%rd8, %rd3, %rd7;
	ld.global.f32 	%f2, [%rd6];
	ld.global.f32 	%f3, [%rd6+4];
	ld.global.f32 	%f4, [%rd6+8];
	mul.f32 	%f5, %f3, %f3;
	mul.f32 	%f6, %f1, %f5;
	add.f32 	%f7, %f4, %f4;
	fma.rn.f32 	%f8, %f1, %f7, 0f40000000;
	div.rn.f32 	%f9, %f6, %f8;
	add.f32 	%f10, %f2, %f9;
	fma.rn.f32 	%f11, %f1, %f4, 0f3F800000;
	lg2.approx.f32 	%f12, %f11;
	mul.f32 	%f13, %f12, 0fBF317218;
	fma.rn.f32 	%f14, %f13, 0f3F000000, %f10;
	st.global.f32 	[%rd8], %f14;
	ret;

}


// ===== COMPILED SASS (sm_100) =====

	.target	sm_100

	.elftype	@"ET_EXEC"


//--------------------- .note.nv.tkinfo           --------------------------
	.section	.note.nv.tkinfo,"",@"SHT_NOTE"
	.sectionflags	@"SHF_NOTE_NV_TKINFO"
	.tkinfo
        /*0018*/ 	.word	0x00000002
        /*0030*/ 	.string	""
        /*0030*/ 	.string	"ptxas"
        /*0030*/ 	.string	"Cuda compilation tools, release 13.0, V13.0.88"
        /*0030*/ 	.string	"Build cuda_13.0.r13.0/compiler.36424714_0"
        /*0030*/ 	.string	"-arch sm_100 -m 64 "



//--------------------- .note.nv.cuinfo           --------------------------
	.section	.note.nv.cuinfo,"",@"SHT_NOTE"
	.sectionflags	@"SHF_NOTE_NV_CUINFO"
        /*0018*/ 	.short	0x0002
        /*001a*/ 	.short	0x0064
        /*001c*/ 	.short	0x0082
	.zero		2


//--------------------- .nv.info                  --------------------------
	.section	.nv.info,"",@"SHT_CUDA_INFO"
	.align	4


	//----- nvinfo : EIATTR_REGCOUNT
	.align		4
        /*0000*/ 	.byte	0x04, 0x2f
        /*0002*/ 	.short	(.L_1 - .L_0)
	.align		4
.L_0:
        /*0004*/ 	.word	index@(_Z15probpeak_kernelfPKfS0_Pf)
        /*0008*/ 	.word	0x00000011


	//----- nvinfo : EIATTR_FRAME_SIZE
	.align		4
.L_1:
        /*000c*/ 	.byte	0x04, 0x11
        /*000e*/ 	.short	(.L_3 - .L_2)
	.align		4
.L_2:
        /*0010*/ 	.word	index@($__internal_2_$__cuda_sm20_rcp_rn_f32_slowpath)
        /*0014*/ 	.word	0x00000000


	//----- nvinfo : EIATTR_FRAME_SIZE
	.align		4
.L_3:
        /*0018*/ 	.byte	0x04, 0x11
        /*001a*/ 	.short	(.L_5 - .L_4)
	.align		4
.L_4:
        /*001c*/ 	.word	index@(_Z15probpeak_kernelfPKfS0_Pf)
        /*0020*/ 	.word	0x00000000


	//----- nvinfo : EIATTR_REGCOUNT
	.align		4
.L_5:
        /*0024*/ 	.byte	0x04, 0x2f
        /*0026*/ 	.short	(.L_7 - .L_6)
	.align		4
.L_6:
        /*0028*/ 	.word	index@(_Z11prob_kerneljjfjffPKfS0_Pf)
        /*002c*/ 	.word	0x00000014


	//----- nvinfo : EIATTR_FRAME_SIZE
	.align		4
.L_7:
        /*0030*/ 	.byte	0x04, 0x11
        /*0032*/ 	.short	(.L_9 - .L_8)
	.align		4
.L_8:
        /*0034*/ 	.word	index@($__internal_1_$__cuda_sm3x_div_rn_noftz_f32_slowpath)
        /*0038*/ 	.word	0x00000000


	//----- nvinfo : EIATTR_FRAME_SIZE
	.align		4
.L_9:
        /*003c*/ 	.byte	0x04, 0x11
        /*003e*/ 	.short	(.L_11 - .L_10)
	.align		4
.L_10:
        /*0040*/ 	.word	index@(_Z11prob_kerneljjfjffPKfS0_Pf)
        /*0044*/ 	.word	0x00000000


	//----- nvinfo : EIATTR_REGCOUNT
	.align		4
.L_11:
        /*0048*/ 	.byte	0x04, 0x2f
        /*004a*/ 	.short	(.L_13 - .L_12)
	.align		4
.L_12:
        /*004c*/ 	.word	index@(_Z13reduce_kernelfPKfPf)
        /*0050*/ 	.word	0x00000012


	//----- nvinfo : EIATTR_FRAME_SIZE
	.align		4
.L_13:
        /*0054*/ 	.byte	0x04, 0x11
        /*0056*/ 	.short	(.L_15 - .L_14)
	.align		4
.L_14:
        /*0058*/ 	.word	index@($__internal_0_$__cuda_sm3x_div_rn_noftz_f32_slowpath)
        /*005c*/ 	.word	0x00000000


	//----- nvinfo : EIATTR_FRAME_SIZE
	.align		4
.L_15:
        /*0060*/ 	.byte	0x04, 0x11
        /*0062*/ 	.short	(.L_17 - .L_16)
	.align		4
.L_16:
        /*0064*/ 	.word	index@(_Z13reduce_kernelfPKfPf)
        /*0068*/ 	.word	0x00000000


	//----- nvinfo : EIATTR_MIN_STACK_SIZE
	.align		4
.L_17:
        /*006c*/ 	.byte	0x04, 0x12
        /*006e*/ 	.short	(.L_19 - .L_18)
	.align		4
.L_18:
        /*0070*/ 	.word	index@(_Z13reduce_kernelfPKfPf)
        /*0074*/ 	.word	0x00000000


	//----- nvinfo : EIATTR_MIN_STACK_SIZE
	.align		4
.L_19:
        /*0078*/ 	.byte	0x04, 0x12
        /*007a*/ 	.short	(.L_21 - .L_20)
	.align		4
.L_20:
        /*007c*/ 	.word	index@(_Z11prob_kerneljjfjffPKfS0_Pf)
        /*0080*/ 	.word	0x00000000


	//----- nvinfo : EIATTR_MIN_STACK_SIZE
	.align		4
.L_21:
        /*0084*/ 	.byte	0x04, 0x12
        /*0086*/ 	.short	(.L_23 - .L_22)
	.align		4
.L_22:
        /*0088*/ 	.word	index@(_Z15probpeak_kernelfPKfS0_Pf)
        /*008c*/ 	.word	0x00000000
.L_23:


//--------------------- .nv.compat                --------------------------
	.section	.nv.compat,"",@"SHT_CUDA_COMPAT_INFO"
	.align	4
        /*0000*/ 	.byte	0x02, 0x09, 0x00, 0x00, 0x02, 0x02, 0x01, 0x00, 0x02, 0x05, 0x05, 0x00, 0x03, 0x07, 0x01, 0x01
        /*0010*/ 	.byte	0x02, 0x03, 0x00, 0x00, 0x02, 0x06, 0x01, 0x00, 0x04, 0x0b, 0x08, 0x00, 0x01, 0x00, 0x00, 0x00
        /*0020*/ 	.byte	0x00, 0x00, 0x00, 0x00


//--------------------- .nv.info._Z13reduce_kernelfPKfPf --------------------------
	.section	.nv.info._Z13reduce_kernelfPKfPf,"",@"SHT_CUDA_INFO"
	.sectionflags	@""
	.align	4


	//----- nvinfo : EIATTR_CUDA_API_VERSION
	.align		4
        /*0000*/ 	.byte	0x04, 0x37
        /*0002*/ 	.short	(.L_25 - .L_24)
.L_24:
        /*0004*/ 	.word	0x00000082


	//----- nvinfo : EIATTR_KPARAM_INFO
	.align		4
.L_25:
        /*0008*/ 	.byte	0x04, 0x17
        /*000a*/ 	.short	(.L_27 - .L_26)
.L_26:
        /*000c*/ 	.word	0x00000000
        /*0010*/ 	.short	0x0002
        /*0012*/ 	.short	0x0010
        /*0014*/ 	.byte	0x00, 0xf5, 0x21, 0x00


	//----- nvinfo : EIATTR_KPARAM_INFO
	.align		4
.L_27:
        /*0018*/ 	.byte	0x04, 0x17
        /*001a*/ 	.short	(.L_29 - .L_28)
.L_28:
        /*001c*/ 	.word	0x00000000
        /*0020*/ 	.short	0x0001
        /*0022*/ 	.short	0x0008
        /*0024*/ 	.byte	0x00, 0xf5, 0x21, 0x00


	//----- nvinfo : EIATTR_KPARAM_INFO
	.align		4
.L_29:
        /*0028*/ 	.byte	0x04, 0x17
        /*002a*/ 	.short	(.L_31 - .L_30)
.L_30:
        /*002c*/ 	.word	0x00000000
        /*0030*/ 	.short	0x0000
        /*0032*/ 	.short	0x0000
        /*0034*/ 	.byte	0x00, 0xf0, 0x11, 0x00


	//----- nvinfo : EIATTR_SPARSE_MMA_MASK
	.align		4
.L_31:
        /*0038*/ 	.byte	0x03, 0x50
        /*003a*/ 	.short	0x0000


	//----- nvinfo : EIATTR_MAXREG_COUNT
	.align		4
        /*003c*/ 	.byte	0x03, 0x1b
        /*003e*/ 	.short	0x00ff


	//----- nvinfo : EIATTR_MERCURY_ISA_VERSION
	.align		4
        /*0040*/ 	.byte	0x03, 0x5f
        /*0042*/ 	.short	0x0101


	//----- nvinfo : EIATTR_VRC_CTA_INIT_COUNT
	.align		4
        /*0044*/ 	.byte	0x02, 0x4a
	.zero		1
	.zero		1


	//----- nvinfo : EIATTR_EXIT_INSTR_OFFSETS
	.align		4
        /*0048*/ 	.byte	0x04, 0x1c
        /*004a*/ 	.short	(.L_33 - .L_32)


	//   ....[0]....
.L_32:
        /*004c*/ 	.word	0x000002a0


	//----- nvinfo : EIATTR_CRS_STACK_SIZE
	.align		4
.L_33:
        /*0050*/ 	.byte	0x04, 0x1e
        /*0052*/ 	.short	(.L_35 - .L_34)
.L_34:
        /*0054*/ 	.word	0x00000000


	//----- nvinfo : EIATTR_CBANK_PARAM_SIZE
	.align		4
.L_35:
        /*0058*/ 	.byte	0x03, 0x19
        /*005a*/ 	.short	0x0018


	//----- nvinfo : EIATTR_PARAM_CBANK
	.align		4
        /*005c*/ 	.byte	0x04, 0x0a
        /*005e*/ 	.short	(.L_37 - .L_36)
	.align		4
.L_36:
        /*0060*/ 	.word	index@(.nv.constant0._Z13reduce_kernelfPKfPf)
        /*0064*/ 	.short	0x0380
        /*0066*/ 	.short	0x0018


	//----- nvinfo : EIATTR_SW_WAR
	.align		4
.L_37:
        /*0068*/ 	.byte	0x04, 0x36
        /*006a*/ 	.short	(.L_39 - .L_38)
.L_38:
        /*006c*/ 	.word	0x00000008
.L_39:


//--------------------- .nv.info._Z11prob_kerneljjfjffPKfS0_Pf --------------------------
	.section	.nv.info._Z11prob_kerneljjfjffPKfS0_Pf,"",@"SHT_CUDA_INFO"
	.sectionflags	@""
	.align	4


	//----- nvinfo : EIATTR_CUDA_API_VERSION
	.align		4
        /*0000*/ 	.byte	0x04, 0x37
        /*0002*/ 	.short	(.L_41 - .L_40)
.L_40:
        /*0004*/ 	.word	0x00000082


	//----- nvinfo : EIATTR_KPARAM_INFO
	.align		4
.L_41:
        /*0008*/ 	.byte	0x04, 0x17
        /*000a*/ 	.short	(.L_43 - .L_42)
.L_42:
        /*000c*/ 	.word	0x00000000
        /*0010*/ 	.short	0x0008
        /*0012*/ 	.short	0x0028
        /*0014*/ 	.byte	0x00, 0xf5, 0x21, 0x00


	//----- nvinfo : EIATTR_KPARAM_INFO
	.align		4
.L_43:
        /*0018*/ 	.byte	0x04, 0x17
        /*001a*/ 	.short	(.L_45 - .L_44)
.L_44:
        /*001c*/ 	.word	0x00000000
        /*0020*/ 	.short	0x0007
        /*0022*/ 	.short	0x0020
        /*0024*/ 	.byte	0x00, 0xf5, 0x21, 0x00


	//----- nvinfo : EIATTR_KPARAM_INFO
	.align		4
.L_45:
        /*0028*/ 	.byte	0x04, 0x17
        /*002a*/ 	.short	(.L_47 - .L_46)
.L_46:
        /*002c*/ 	.word	0x00000000
        /*0030*/ 	.short	0x0006
        /*0032*/ 	.short	0x0018
        /*0034*/ 	.byte	0x00, 0xf5, 0x21, 0x00


	//----- nvinfo : EIATTR_KPARAM_INFO
	.align		4
.L_47:
        /*0038*/ 	.byte	0x04, 0x17
        /*003a*/ 	.short	(.L_49 - .L_48)
.L_48:
        /*003c*/ 	.word	0x00000000
        /*0040*/ 	.short	0x0005
        /*0042*/ 	.short	0x0014
        /*0044*/ 	.byte	0x00, 0xf0, 0x11, 0x00


	//----- nvinfo : EIATTR_KPARAM_INFO
	.align		4
.L_49:
        /*0048*/ 	.byte	0x04, 0x17
        /*004a*/ 	.short	(.L_51 - .L_50)
.L_50:
        /*004c*/ 	.word	0x00000000
        /*0050*/ 	.short	0x0004
        /*0052*/ 	.short	0x0010
        /*0054*/ 	.byte	0x00, 0xf0, 0x11, 0x00


	//----- nvinfo : EIATTR_KPARAM_INFO
	.align		4
.L_51:
        /*0058*/ 	.byte	0x04, 0x17
        /*005a*/ 	.short	(.L_53 - .L_52)
.L_52:
        /*005c*/ 	.word	0x00000000
        /*0060*/ 	.short	0x0003
        /*0062*/ 	.short	0x000c
        /*0064*/ 	.byte	0x00, 0xf0, 0x11, 0x00


	//----- nvinfo : EIATTR_KPARAM_INFO
	.align		4
.L_53:
        /*0068*/ 	.byte	0x04, 0x17
        /*006a*/ 	.short	(.L_55 - .L_54)
.L_54:
        /*006c*/ 	.word	0x00000000
        /*0070*/ 	.short	0x0002
        /*0072*/ 	.short	0x0008
        /*0074*/ 	.byte	0x00, 0xf0, 0x11, 0x00


	//----- nvinfo : EIATTR_KPARAM_INFO
	.align		4
.L_55:
        /*0078*/ 	.byte	0x04, 0x17
        /*007a*/ 	.short	(.L_57 - .L_56)
.L_56:
        /*007c*/ 	.word	0x00000000
        /*0080*/ 	.short	0x0001
        /*0082*/ 	.short	0x0004
        /*0084*/ 	.byte	0x00, 0xf0, 0x11, 0x00


	//----- nvinfo : EIATTR_KPARAM_INFO
	.align		4
.L_57:
        /*0088*/ 	.byte	0x04, 0x17
        /*008a*/ 	.short	(.L_59 - .L_58)
.L_58:
        /*008c*/ 	.word	0x00000000
        /*0090*/ 	.short	0x0000
        /*0092*/ 	.short	0x0000
        /*0094*/ 	.byte	0x00, 0xf0, 0x11, 0x00


	//----- nvinfo : EIATTR_SPARSE_MMA_MASK
	.align		4
.L_59:
        /*0098*/ 	.byte	0x03, 0x50
        /*009a*/ 	.short	0x0000


	//----- nvinfo : EIATTR_MAXREG_COUNT
	.align		4
        /*009c*/ 	.byte	0x03, 0x1b
        /*009e*/ 	.short	0x00ff


	//----- nvinfo : EIATTR_NUM_BARRIERS
	.align		4
        /*00a0*/ 	.byte	0x02, 0x4c
        /*00a2*/ 	.byte	0x01
	.zero		1


	//----- nvinfo : EIATTR_MERCURY_ISA_VERSION
	.align		4
        /*00a4*/ 	.byte	0x03, 0x5f
        /*00a6*/ 	.short	0x0101


	//----- nvinfo : EIATTR_UNUSED_LOAD_BYTE_OFFSET
	.align		4
        /*00a8*/ 	.byte	0x04, 0x44
        /*00aa*/ 	.short	(.L_61 - .L_60)


	//   ....[0]....
.L_60:
        /*00ac*/ 	.word	0x00000690
        /*00b0*/ 	.word	0x00000fff


	//----- nvinfo : EIATTR_VRC_CTA_INIT_COUNT
	.align		4
.L_61:
        /*00b4*/ 	.byte	0x02, 0x4a
	.zero		1
	.zero		1


	//----- nvinfo : EIATTR_EXIT_INSTR_OFFSETS
	.align		4
        /*00b8*/ 	.byte	0x04, 0x1c
        /*00ba*/ 	.short	(.L_63 - .L_62)


	//   ....[0]....
.L_62:
        /*00bc*/ 	.word	0x00000650


	//   ....[1]....
        /*00c0*/ 	.word	0x000006d0


	//----- nvinfo : EIATTR_CRS_STACK_SIZE
	.align		4
.L_63:
        /*00c4*/ 	.byte	0x04, 0x1e
        /*00c6*/ 	.short	(.L_65 - .L_64)
.L_64:
        /*00c8*/ 	.word	0x00000000


	//----- nvinfo : EIATTR_CBANK_PARAM_SIZE
	.align		4
.L_65:
        /*00cc*/ 	.byte	0x03, 0x19
        /*00ce*/ 	.short	0x0030


	//----- nvinfo : EIATTR_PARAM_CBANK
	.align		4
        /*00d0*/ 	.byte	0x04, 0x0a
        /*00d2*/ 	.short	(.L_67 - .L_66)
	.align		4
.L_66:
        /*00d4*/ 	.word	index@(.nv.constant0._Z11prob_kerneljjfjffPKfS0_Pf)
        /*00d8*/ 	.short	0x0380
        /*00da*/ 	.short	0x0030


	//----- nvinfo : EIATTR_SW_WAR
	.align		4
.L_67:
        /*00dc*/ 	.byte	0x04, 0x36
        /*00de*/ 	.short	(.L_69 - .L_68)
.L_68:
        /*00e0*/ 	.word	0x00000008
.L_69:


//--------------------- .nv.info._Z15probpeak_kernelfPKfS0_Pf --------------------------
	.section	.nv.info._Z15probpeak_kernelfPKfS0_Pf,"",@"SHT_CUDA_INFO"
	.sectionflags	@""
	.align	4


	//----- nvinfo : EIATTR_CUDA_API_VERSION
	.align		4
        /*0000*/ 	.byte	0x04, 0x37
        /*0002*/ 	.short	(.L_71 - .L_70)
.L_70:
        /*0004*/ 	.word	0x00000082


	//----- nvinfo : EIATTR_KPARAM_INFO
	.align		4
.L_71:
        /*0008*/ 	.byte	0x04, 0x17
        /*000a*/ 	.short	(.L_73 - .L_72)
.L_72:
        /*000c*/ 	.word	0x00000000
        /*0010*/ 	.short	0x0003
        /*0012*/ 	.short	0x0018
        /*0014*/ 	.byte	0x00, 0xf5, 0x21, 0x00


	//----- nvinfo : EIATTR_KPARAM_INFO
	.align		4
.L_73:
        /*0018*/ 	.byte	0x04, 0x17
        /*001a*/ 	.short	(.L_75 - .L_74)
.L_74:
        /*001c*/ 	.word	0x00000000
        /*0020*/ 	.short	0x0002
        /*0022*/ 	.short	0x0010
        /*0024*/ 	.byte	0x00, 0xf5, 0x21, 0x00


	//----- nvinfo : EIATTR_KPARAM_INFO
	.align		4
.L_75:
        /*0028*/ 	.byte	0x04, 0x17
        /*002a*/ 	.short	(.L_77 - .L_76)
.L_76:
        /*002c*/ 	.word	0x00000000
        /*0030*/ 	.short	0x0001
        /*0032*/ 	.short	0x0008
        /*0034*/ 	.byte	0x00, 0xf5, 0x21, 0x00


	//----- nvinfo : EIATTR_KPARAM_INFO
	.align		4
.L_77:
        /*0038*/ 	.byte	0x04, 0x17
        /*003a*/ 	.short	(.L_79 - .L_78)
.L_78:
        /*003c*/ 	.word	0x00000000
        /*0040*/ 	.short	0x0000
        /*0042*/ 	.short	0x0000
        /*0044*/ 	.byte	0x00, 0xf0, 0x11, 0x00


	//----- nvinfo : EIATTR_SPARSE_MMA_MASK
	.align		4
.L_79:
        /*0048*/ 	.byte	0x03, 0x50
        /*004a*/ 	.short	0x0000


	//----- nvinfo : EIATTR_MAXREG_COUNT
	.align		4
        /*004c*/ 	.byte	0x03, 0x1b
        /*004e*/ 	.short	0x00ff


	//----- nvinfo : EIATTR_MERCURY_ISA_VERSION
	.align		4
        /*0050*/ 	.byte	0x03, 0x5f
        /*0052*/ 	.short	0x0101


	//----- nvinfo : EIATTR_VRC_CTA_INIT_COUNT
	.align		4
        /*0054*/ 	.byte	0x02, 0x4a
	.zero		1
	.zero		1


	//----- nvinfo : EIATTR_EXIT_INSTR_OFFSETS
	.align		4
        /*0058*/ 	.byte	0x04, 0x1c
        /*005a*/ 	.short	(.L_81 - .L_80)


	//   ....[0]....
.L_80:
        /*005c*/ 	.word	0x000006e0


	//----- nvinfo : EIATTR_CRS_STACK_SIZE
	.align		4
.L_81:
        /*0060*/ 	.byte	0x04, 0x1e
        /*0062*/ 	.short	(.L_83 - .L_82)
.L_82:
        /*0064*/ 	.word	0x00000000


	//----- nvinfo : EIATTR_CBANK_PARAM_SIZE
	.align		4
.L_83:
        /*0068*/ 	.byte	0x03, 0x19
        /*006a*/ 	.short	0x0020


	//----- nvinfo : EIATTR_PARAM_CBANK
	.align		4
        /*006c*/ 	.byte	0x04, 0x0a
        /*006e*/ 	.short	(.L_85 - .L_84)
	.align		4
.L_84:
        /*0070*/ 	.word	index@(.nv.constant0._Z15probpeak_kernelfPKfS0_Pf)
        /*0074*/ 	.short	0x0380
        /*0076*/ 	.short	0x0020


	//----- nvinfo : EIATTR_SW_WAR
	.align		4
.L_85:
        /*0078*/ 	.byte	0x04, 0x36
        /*007a*/ 	.short	(.L_87 - .L_86)
.L_86:
        /*007c*/ 	.word	0x00000008
.L_87:


//--------------------- .nv.callgraph             --------------------------
	.section	.nv.callgraph,"",@"SHT_CUDA_CALLGRAPH"
	.align	4
	.sectionentsize	8
	.align		4
        /*0000*/ 	.word	0x00000000
	.align		4
        /*0004*/ 	.word	0xffffffff
	.align		4
        /*0008*/ 	.word	0x00000000
	.align		4
        /*000c*/ 	.word	0xfffffffe
	.align		4
        /*0010*/ 	.word	0x00000000
	.align		4
        /*0014*/ 	.word	0xfffffffd
	.align		4
        /*0018*/ 	.word	0x00000000
	.align		4
        /*001c*/ 	.word	0xfffffffc


//--------------------- .text._Z13reduce_kernelfPKfPf --------------------------
	.section	.text._Z13reduce_kernelfPKfPf,"ax",@progbits
	.align	128
        .global         _Z13reduce_kernelfPKfPf
        .type           _Z13reduce_kernelfPKfPf,@function
        .size           _Z13reduce_kernelfPKfPf,(.L_x_42 - _Z13reduce_kernelfPKfPf)
        .other          _Z13reduce_kernelfPKfPf,@"STO_CUDA_ENTRY STV_DEFAULT"
_Z13reduce_kernelfPKfPf:
.text._Z13reduce_kernelfPKfPf:
[----:B------:R-:W-:Y:S01]  /*0000*/  LDC R1, c[0x0][0x37c] ;  /* 0x0000df00ff017b82 */ /* 0x000fe20000000800 */
[----:B------:R-:W0:Y:S07]  /*0010*/  S2R R3, SR_TID.X ;  /* 0x0000000000037919 */ /* 0x000e2e0000002100 */
[----:B------:R-:W0:Y:S01]  /*0020*/  S2UR UR6, SR_CTAID.X ;  /* 0x00000000000679c3 */ /* 0x000e220000002500 */
[----:B------:R-:W1:Y:S07]  /*0030*/  LDCU.64 UR4, c[0x0][0x358] ;  /* 0x00006b00ff0477ac */ /* 0x000e6e0008000a00 */
[----:B------:R-:W0:Y:S08]  /*0040*/  LDC R0, c[0x0][0x360] ;  /* 0x0000d800ff007b82 */ /* 0x000e300000000800 */
[----:B------:R-:W2:Y:S08]  /*0050*/  LDC.64 R8, c[0x0][0x388] ;  /* 0x0000e200ff087b82 */ /* 0x000eb00000000a00 */
[----:B------:R-:W3:Y:S01]  /*0060*/  LDC R13, c[0x0][0x380] ;  /* 0x0000e000ff0d7b82 */ /* 0x000ee20000000800 */
[----:B0-----:R-:W-:-:S04]  /*0070*/  IMAD R3, R0, UR6, R3 ;  /* 0x0000000600037c24 */ /* 0x001fc8000f8e0203 */
[----:B------:R-:W-:-:S04]  /*0080*/  IMAD R5, R3, 0x3, RZ ;  /* 0x0000000303057824 */ /* 0x000fc800078e02ff */
[----:B--2---:R-:W-:-:S05]  /*0090*/  IMAD.WIDE.U32 R8, R5, 0x4, R8 ;  /* 0x0000000405087825 */ /* 0x004fca00078e0008 */
[----:B-1----:R-:W2:Y:S04]  /*00a0*/  LDG.E R2, desc[UR4][R8.64+0x8] ;  /* 0x0000080408027981 */ /* 0x002ea8000c1e1900 */
[----:B------:R-:W4:Y:S01]  /*00b0*/  LDG.E R0, desc[UR4][R8.64+0x4] ;  /* 0x0000040408007981 */ /* 0x000f22000c1e1900 */
[----:B------:R-:W-:Y:S03]  /*00c0*/  BSSY.RECONVERGENT B0, `(.L_x_0) ;  /* 0x0000013000007945 */ /* 0x000fe60003800200 */
[----:B------:R0:W5:Y:S01]  /*00d0*/  LDG.E R6, desc[UR4][R8.64] ;  /* 0x0000000408067981 */ /* 0x000162000c1e1900 */
[----:B--2---:R-:W-:-:S04]  /*00e0*/  FADD R4, R2, R2 ;  /* 0x0000000202047221 */ /* 0x004fc80000000000 */
[-C--:B---3--:R-:W-:Y:S01]  /*00f0*/  FFMA R11, R4, R13.reuse, 2 ;  /* 0x40000000040b7423 */ /* 0x088fe2000000000d */
[----:B----4-:R-:W-:Y:S01]  /*0100*/  FMUL R0, R0, R0 ;  /* 0x0000000000007220 */ /* 0x010fe20000400000 */
[----:B------:R-:W1:Y:S02]  /*0110*/  LDC.64 R4, c[0x0][0x390] ;  /* 0x0000e400ff047b82 */ /* 0x000e640000000a00 */
[----:B------:R-:W2:Y:S01]  /*0120*/  MUFU.RCP R10, R11 ;  /* 0x0000000b000a7308 */ /* 0x000ea20000001000 */
[----:B------:R-:W-:-:S07]  /*0130*/  FMUL R0, R0, R13 ;  /* 0x0000000d00007220 */ /* 0x000fce0000400000 */
[----:B------:R-:W3:Y:S01]  /*0140*/  FCHK P0, R0, R11 ;  /* 0x0000000b00007302 */ /* 0x000ee20000000000 */
[----:B--2---:R-:W-:-:S04]  /*0150*/  FFMA R7, -R11, R10, 1 ;  /* 0x3f8000000b077423 */ /* 0x004fc8000000010a */
[----:B------:R-:W-:Y:S01]  /*0160*/  FFMA R7, R10, R7, R10 ;  /* 0x000000070a077223 */ /* 0x000fe2000000000a */
[----:B-1----:R-:W-:-:S04]  /*0170*/  IMAD.WIDE.U32 R4, R3, 0x4, R4 ;  /* 0x0000000403047825 */ /* 0x002fc800078e0004 */
[----:B------:R-:W-:-:S04]  /*0180*/  FFMA R10, R0, R7, RZ ;  /* 0x00000007000a7223 */ /* 0x000fc800000000ff */
[----:B0-----:R-:W-:-:S04]  /*0190*/  FFMA R8, -R11, R10, R0 ;  /* 0x0000000a0b087223 */ /* 0x001fc80000000100 */
[----:B------:R-:W-:Y:S01]  /*01a0*/  FFMA R7, R7, R8, R10 ;  /* 0x0000000807077223 */ /* 0x000fe2000000000a */
[----:B---3--:R-:W-:Y:S06]  /*01b0*/  @!P0 BRA `(.L_x_1) ;  /* 0x00000000000c8947 */ /* 0x008fec0003800000 */
[----:B------:R-:W-:-:S07]  /*01c0*/  MOV R8, 0x1e0 ;  /* 0x000001e000087802 */ /* 0x000fce0000000f00 */
[----:B-----5:R-:W-:Y:S05]  /*01d0*/  CALL.REL.NOINC `($__internal_0_$__cuda_sm3x_div_rn_noftz_f32_slowpath) ;  /* 0x0000000000347944 */ /* 0x020fea0003c00000 */
[----:B------:R-:W-:-:S07]  /*01e0*/  IMAD.MOV.U32 R7, RZ, RZ, R0 ;  /* 0x000000ffff077224 */ /* 0x000fce00078e0000 */
.L_x_1:
[----:B------:R-:W-:Y:S05]  /*01f0*/  BSYNC.RECONVERGENT B0 ;  /* 0x0000000000007941 */ /* 0x000fea0003800200 */
.L_x_0:
[----:B------:R-:W0:Y:S01]  /*0200*/  LDC R3, c[0x0][0x380] ;  /* 0x0000e000ff037b82 */ /* 0x000e220000000800 */
[----:B-----5:R-:W-:Y:S01]  /*0210*/  FADD R6, R6, R7 ;  /* 0x0000000706067221 */ /* 0x020fe20000000000 */
[----:B0-----:R-:W-:-:S05]  /*0220*/  FFMA R2, R2, R3, 1 ;  /* 0x3f80000002027423 */ /* 0x001fca0000000003 */
[----:B------:R-:W-:-:S13]  /*0230*/  FSETP.GEU.AND P0, PT, |R2|, 1.175494350822287508e-38, PT ;  /* 0x008000000200780b */ /* 0x000fda0003f0e200 */
[----:B------:R-:W-:-:S04]  /*0240*/  @!P0 FMUL R2, R2, 16777216 ;  /* 0x4b80000002028820 */ /* 0x000fc80000400000 */
[----:B------:R-:W0:Y:S02]  /*0250*/  MUFU.LG2 R0, R2 ;  /* 0x0000000200007308 */ /* 0x000e240000000c00 */
[----:B0-----:R-:W-:-:S04]  /*0260*/  @!P0 FADD R0, R0, -24 ;  /* 0xc1c0000000008421 */ /* 0x001fc80000000000 */
[----:B------:R-:W-:-:S04]  /*0270*/  FMUL R3, R0, -0.69314718246459960938 ;  /* 0xbf31721800037820 */ /* 0x000fc80000400000 */
[----:B------:R-:W-:-:S05]  /*0280*/  FFMA R3, R3, 0.5, R6 ;  /* 0x3f00000003037823 */ /* 0x000fca0000000006 */
[----:B------:R-:W-:Y:S01]  /*0290*/  STG.E desc[UR4][R4.64], R3 ;  /* 0x0000000304007986 */ /* 0x000fe2000c101904 */
[----:B------:R-:W-:Y:S05]  /*02a0*/  EXIT ;  /* 0x000000000000794d */ /* 0x000fea0003800000 */
        .weak           $__internal_0_$__cuda_sm3x_div_rn_noftz_f32_slowpath
        .type           $__internal_0_$__cuda_sm3x_div_rn_noftz_f32_slowpath,@function
        .size           $__internal_0_$__cuda_sm3x_div_rn_noftz_f32_slowpath,(.L_x_42 - $__internal_0_$__cuda_sm3x_div_rn_noftz_f32_slowpath)
$__internal_0_$__cuda_sm3x_div_rn_noftz_f32_slowpath:
[----:B------:R-:W-:Y:S01]  /*02b0*/  SHF.R.U32.HI R9, RZ, 0x17, R11 ;  /* 0x00000017ff097819 */ /* 0x000fe2000001160b */
[----:B------:R-:W-:Y:S01]  /*02c0*/  BSSY.RECONVERGENT B1, `(.L_x_2) ;  /* 0x0000064000017945 */ /* 0x000fe20003800200 */
[--C-:B------:R-:W-:Y:S01]  /*02d0*/  SHF.R.U32.HI R3, RZ, 0x17, R0.reuse ;  /* 0x00000017ff037819 */ /* 0x100fe20000011600 */
[----:B------:R-:W-:Y:S01]  /*02e0*/  IMAD.MOV.U32 R12, RZ, RZ, R0 ;  /* 0x000000ffff0c7224 */ /* 0x000fe200078e0000 */
[----:B------:R-:W-:Y:S02]  /*02f0*/  LOP3.LUT R9, R9, 0xff, RZ, 0xc0, !PT ;  /* 0x000000ff09097812 */ /* 0x000fe400078ec0ff */
[----:B------:R-:W-:-:S03]  /*0300*/  LOP3.LUT R10, R3, 0xff, RZ, 0xc0, !PT ;  /* 0x000000ff030a7812 */ /* 0x000fc600078ec0ff */
[----:B------:R-:W-:Y:S02]  /*0310*/  VIADD R14, R9, 0xffffffff ;  /* 0xffffffff090e7836 */ /* 0x000fe40000000000 */
[----:B------:R-:W-:-:S03]  /*0320*/  VIADD R13, R10, 0xffffffff ;  /* 0xffffffff0a0d7836 */ /* 0x000fc60000000000 */
[----:B------:R-:W-:-:S04]  /*0330*/  ISETP.GT.U32.AND P0, PT, R14, 0xfd, PT ;  /* 0x000000fd0e00780c */ /* 0x000fc80003f04070 */
[----:B------:R-:W-:-:S13]  /*0340*/  ISETP.GT.U32.OR P0, PT, R13, 0xfd, P0 ;  /* 0x000000fd0d00780c */ /* 0x000fda0000704470 */
[----:B------:R-:W-:Y:S01]  /*0350*/  @!P0 IMAD.MOV.U32 R7, RZ, RZ, RZ ;  /* 0x000000ffff078224 */ /* 0x000fe200078e00ff */
[----:B------:R-:W-:Y:S06]  /*0360*/  @!P0 BRA `(.L_x_3) ;  /* 0x0000000000608947 */ /* 0x000fec0003800000 */
[----:B------:R-:W-:Y:S01]  /*0370*/  FSETP.GTU.FTZ.AND P0, PT, |R0|, +INF , PT ;  /* 0x7f8000000000780b */ /* 0x000fe20003f1c200 */
[----:B------:R-:W-:Y:S01]  /*0380*/  IMAD.MOV.U32 R3, RZ, RZ, R11 ;  /* 0x000000ffff037224 */ /* 0x000fe200078e000b */
[----:B------:R-:W-:-:S04]  /*0390*/  FSETP.GTU.FTZ.AND P1, PT, |R11|, +INF , PT ;  /* 0x7f8000000b00780b */ /* 0x000fc80003f3c200 */
[----:B------:R-:W-:-:S13]  /*03a0*/  PLOP3.LUT P0, PT, P0, P1, PT, 0xf8, 0x8f ;  /* 0x00000000008f781c */ /* 0x000fda0000703f70 */
[----:B------:R-:W-:Y:S05]  /*03b0*/  @P0 BRA `(.L_x_4) ;  /* 0x00000004004c0947 */ /* 0x000fea0003800000 */
[----:B------:R-:W-:-:S13]  /*03c0*/  LOP3.LUT P0, RZ, R11, 0x7fffffff, R12, 0xc8, !PT ;  /* 0x7fffffff0bff7812 */ /* 0x000fda000780c80c */
[----:B------:R-:W-:Y:S05]  /*03d0*/  @!P0 BRA `(.L_x_5) ;  /* 0x00000004003c8947 */ /* 0x000fea0003800000 */
[C---:B------:R-:W-:Y:S02]  /*03e0*/  FSETP.NEU.FTZ.AND P2, PT, |R0|.reuse, +INF , PT ;  /* 0x7f8000000000780b */ /* 0x040fe40003f5d200 */
[----:B------:R-:W-:Y:S02]  /*03f0*/  FSETP.NEU.FTZ.AND P1, PT, |R3|, +INF , PT ;  /* 0x7f8000000300780b */ /* 0x000fe40003f3d200 */
[----:B------:R-:W-:-:S11]  /*0400*/  FSETP.NEU.FTZ.AND P0, PT, |R0|, +INF , PT ;  /* 0x7f8000000000780b */ /* 0x000fd60003f1d200 */
[----:B------:R-:W-:Y:S05]  /*0410*/  @!P1 BRA !P2, `(.L_x_5) ;  /* 0x00000004002c9947 */ /* 0x000fea0005000000 */
[----:B------:R-:W-:-:S04]  /*0420*/  LOP3.LUT P2, RZ, R12, 0x7fffffff, RZ, 0xc0, !PT ;  /* 0x7fffffff0cff7812 */ /* 0x000fc8000784c0ff */
[----:B------:R-:W-:-:S13]  /*0430*/  PLOP3.LUT P1, PT, P1, P2, PT, 0x2f, 0xf2 ;  /* 0x0000000000f2781c */ /* 0x000fda0000f24577 */
[----:B------:R-:W-:Y:S05]  /*0440*/  @P1 BRA `(.L_x_6) ;  /* 0x0000000400181947 */ /* 0x000fea0003800000 */
[----:B------:R-:W-:-:S04]  /*0450*/  LOP3.LUT P1, RZ, R11, 0x7fffffff, RZ, 0xc0, !PT ;  /* 0x7fffffff0bff7812 */ /* 0x000fc8000782c0ff */
[----:B------:R-:W-:-:S13]  /*0460*/  PLOP3.LUT P0, PT, P0, P1, PT, 0x2f, 0xf2 ;  /* 0x0000000000f2781c */ /* 0x000fda0000702577 */
[----:B------:R-:W-:Y:S05]  /*0470*/  @P0 BRA `(.L_x_7) ;  /* 0x0000000400000947 */ /* 0x000fea0003800000 */
[----:B------:R-:W-:Y:S02]  /*0480*/  ISETP.GE.AND P0, PT, R13, RZ, PT ;  /* 0x000000ff0d00720c */ /* 0x000fe40003f06270 */
[----:B------:R-:W-:-:S11]  /*0490*/  ISETP.GE.AND P1, PT, R14, RZ, PT ;  /* 0x000000ff0e00720c */ /* 0x000fd60003f26270 */
[----:B------:R-:W-:Y:S01]  /*04a0*/  @P0 MOV R7, RZ ;  /* 0x000000ff00070202 */ /* 0x000fe20000000f00 */
[----:B------:R-:W-:Y:S02]  /*04b0*/  @!P0 IMAD.MOV.U32 R7, RZ, RZ, -0x40 ;  /* 0xffffffc0ff078424 */ /* 0x000fe400078e00ff */
[----:B------:R-:W-:Y:S01]  /*04c0*/  @!P0 FFMA R12, R0, 1.84467440737095516160e+19, RZ ;  /* 0x5f800000000c8823 */ /* 0x000fe200000000ff */
[----:B------:R-:W-:Y:S01]  /*04d0*/  @!P1 FFMA R11, R3, 1.84467440737095516160e+19, RZ ;  /* 0x5f800000030b9823 */ /* 0x000fe200000000ff */
[----:B------:R-:W-:-:S07]  /*04e0*/  @!P1 VIADD R7, R7, 0x40 ;  /* 0x0000004007079836 */ /* 0x000fce0000000000 */
.L_x_3:
[----:B------:R-:W-:Y:S01]  /*04f0*/  LEA R0, R9, 0xc0800000, 0x17 ;  /* 0xc080000009007811 */ /* 0x000fe200078eb8ff */
[----:B------:R-:W-:Y:S01]  /*0500*/  VIADD R10, R10, 0xffffff81 ;  /* 0xffffff810a0a7836 */ /* 0x000fe20000000000 */
[----:B------:R-:W-:Y:S03]  /*0510*/  BSSY.RECONVERGENT B2, `(.L_x_8) ;  /* 0x0000035000027945 */ /* 0x000fe60003800200 */
[----:B------:R-:W-:Y:S02]  /*0520*/  IMAD.IADD R11, R11, 0x1, -R0 ;  /* 0x000000010b0b7824 */ /* 0x000fe400078e0a00 */
[C---:B------:R-:W-:Y:S01]  /*0530*/  IMAD R0, R10.reuse, -0x800000, R12 ;  /* 0xff8000000a007824 */ /* 0x040fe200078e020c */
[----:B------:R-:W-:Y:S01]  /*0540*/  IADD3 R10, PT, PT, R10, 0x7f, -R9 ;  /* 0x0000007f0a0a7810 */ /* 0x000fe20007ffe809 */
[----:B------:R-:W0:Y:S01]  /*0550*/  MUFU.RCP R3, R11 ;  /* 0x0000000b00037308 */ /* 0x000e220000001000 */
[----:B------:R-:W-:-:S02]  /*0560*/  FADD.FTZ R13, -R11, -RZ ;  /* 0x800000ff0b0d7221 */ /* 0x000fc40000010100 */
[----:B------:R-:W-:Y:S02]  /*0570*/  IADD3 R10, PT, PT, R10, R7, RZ ;  /* 0x000000070a0a7210 */ /* 0x000fe40007ffe0ff */
[----:B0-----:R-:W-:-:S04]  /*0580*/  FFMA R14, R3, R13, 1 ;  /* 0x3f800000030e7423 */ /* 0x001fc8000000000d */
[----:B------:R-:W-:-:S04]  /*0590*/  FFMA R14, R3, R14, R3 ;  /* 0x0000000e030e7223 */ /* 0x000fc80000000003 */
[----:B------:R-:W-:-:S04]  /*05a0*/  FFMA R3, R0, R14, RZ ;  /* 0x0000000e00037223 */ /* 0x000fc800000000ff */
[----:B------:R-:W-:-:S04]  /*05b0*/  FFMA R12, R13, R3, R0 ;  /* 0x000000030d0c7223 */ /* 0x000fc80000000000 */
[----:B------:R-:W-:-:S04]  /*05c0*/  FFMA R15, R14, R12, R3 ;  /* 0x0000000c0e0f7223 */ /* 0x000fc80000000003 */
[----:B------:R-:W-:-:S04]  /*05d0*/  FFMA R12, R13, R15, R0 ;  /* 0x0000000f0d0c7223 */ /* 0x000fc80000000000 */
[----:B------:R-:W-:-:S05]  /*05e0*/  FFMA R0, R14, R12, R15 ;  /* 0x0000000c0e007223 */ /* 0x000fca000000000f */
[----:B------:R-:W-:-:S04]  /*05f0*/  SHF.R.U32.HI R3, RZ, 0x17, R0 ;  /* 0x00000017ff037819 */ /* 0x000fc80000011600 */
[----:B------:R-:W-:-:S05]  /*0600*/  LOP3.LUT R3, R3, 0xff, RZ, 0xc0, !PT ;  /* 0x000000ff03037812 */ /* 0x000fca00078ec0ff */
[----:B------:R-:W-:-:S04]  /*0610*/  IMAD.IADD R9, R3, 0x1, R10 ;  /* 0x0000000103097824 */ /* 0x000fc800078e020a */
[----:B------:R-:W-:-:S05]  /*0620*/  VIADD R3, R9, 0xffffffff ;  /* 0xffffffff09037836 */ /* 0x000fca0000000000 */
[----:B------:R-:W-:-:S13]  /*0630*/  ISETP.GE.U32.AND P0, PT, R3, 0xfe, PT ;  /* 0x000000fe0300780c */ /* 0x000fda0003f06070 */
[----:B------:R-:W-:Y:S05]  /*0640*/  @!P0 BRA `(.L_x_9) ;  /* 0x0000000000808947 */ /* 0x000fea0003800000 */
[----:B------:R-:W-:-:S13]  /*0650*/  ISETP.GT.AND P0, PT, R9, 0xfe, PT ;  /* 0x000000fe0900780c */ /* 0x000fda0003f04270 */
[----:B------:R-:W-:Y:S05]  /*0660*/  @P0 BRA `(.L_x_10) ;  /* 0x00000000006c0947 */ /* 0x000fea0003800000 */
[----:B------:R-:W-:-:S13]  /*0670*/  ISETP.GE.AND P0, PT, R9, 0x1, PT ;  /* 0x000000010900780c */ /* 0x000fda0003f06270 */
[----:B------:R-:W-:Y:S05]  /*0680*/  @P0 BRA `(.L_x_11) ;  /* 0x0000000000740947 */ /* 0x000fea0003800000 */
[----:B------:R-:W-:Y:S02]  /*0690*/  ISETP.GE.AND P0, PT, R9, -0x18, PT ;  /* 0xffffffe80900780c */ /* 0x000fe40003f06270 */
[----:B------:R-:W-:-:S11]  /*06a0*/  LOP3.LUT R0, R0, 0x80000000, RZ, 0xc0, !PT ;  /* 0x8000000000007812 */ /* 0x000fd600078ec0ff */
[----:B------:R-:W-:Y:S05]  /*06b0*/  @!P0 BRA `(.L_x_11) ;  /* 0x0000000000688947 */ /* 0x000fea0003800000 */
[CCC-:B------:R-:W-:Y:S01]  /*06c0*/  FFMA.RZ R3, R14.reuse, R12.reuse, R15.reuse ;  /* 0x0000000c0e037223 */ /* 0x1c0fe2000000c00f */
[CCC-:B------:R-:W-:Y:S01]  /*06d0*/  FFMA.RM R10, R14.reuse, R12.reuse, R15.reuse ;  /* 0x0000000c0e0a7223 */ /* 0x1c0fe2000000400f */
[C---:B------:R-:W-:Y:S02]  /*06e0*/  ISETP.NE.AND P2, PT, R9.reuse, RZ, PT ;  /* 0x000000ff0900720c */ /* 0x040fe40003f45270 */
[----:B------:R-:W-:Y:S02]  /*06f0*/  ISETP.NE.AND P1, PT, R9, RZ, PT ;  /* 0x000000ff0900720c */ /* 0x000fe40003f25270 */
[----:B------:R-:W-:Y:S01]  /*0700*/  LOP3.LUT R7, R3, 0x7fffff, RZ, 0xc0, !PT ;  /* 0x007fffff03077812 */ /* 0x000fe200078ec0ff */
[----:B------:R-:W-:Y:S01]  /*0710*/  FFMA.RP R3, R14, R12, R15 ;  /* 0x0000000c0e037223 */ /* 0x000fe2000000800f */
[----:B------:R-:W-:Y:S02]  /*0720*/  VIADD R12, R9, 0x20 ;  /* 0x00000020090c7836 */ /* 0x000fe40000000000 */
[----:B------:R-:W-:Y:S01]  /*0730*/  LOP3.LUT R7, R7, 0x800000, RZ, 0xfc, !PT ;  /* 0x0080000007077812 */ /* 0x000fe200078efcff */
[----:B------:R-:W-:Y:S01]  /*0740*/  IMAD.MOV R9, RZ, RZ, -R9 ;  /* 0x000000ffff097224 */ /* 0x000fe200078e0a09 */
[----:B------:R-:W-:-:S02]  /*0750*/  FSETP.NEU.FTZ.AND P0, PT, R3, R10, PT ;  /* 0x0000000a0300720b */ /* 0x000fc40003f1d000 */
[----:B------:R-:W-:Y:S02]  /*0760*/  SHF.L.U32 R12, R7, R12, RZ ;  /* 0x0000000c070c7219 */ /* 0x000fe400000006ff */
[----:B------:R-:W-:Y:S02]  /*0770*/  SEL R10, R9, RZ, P2 ;  /* 0x000000ff090a7207 */ /* 0x000fe40001000000 */
[----:B------:R-:W-:Y:S02]  /*0780*/  ISETP.NE.AND P1, PT, R12, RZ, P1 ;  /* 0x000000ff0c00720c */ /* 0x000fe40000f25270 */
[----:B------:R-:W-:Y:S02]  /*0790*/  SHF.R.U32.HI R10, RZ, R10, R7 ;  /* 0x0000000aff0a7219 */ /* 0x000fe40000011607 */
[----:B------:R-:W-:Y:S02]  /*07a0*/  PLOP3.LUT P0, PT, P0, P1, PT, 0xf8, 0x8f ;  /* 0x00000000008f781c */ /* 0x000fe40000703f70 */
[----:B------:R-:W-:-:S02]  /*07b0*/  SHF.R.U32.HI R12, RZ, 0x1, R10 ;  /* 0x00000001ff0c7819 */ /* 0x000fc4000001160a */
[----:B------:R-:W-:-:S04]  /*07c0*/  SEL R3, RZ, 0x1, !P0 ;  /* 0x00000001ff037807 */ /* 0x000fc80004000000 */
[----:B------:R-:W-:-:S04]  /*07d0*/  LOP3.LUT R3, R3, 0x1, R12, 0xf8, !PT ;  /* 0x0000000103037812 */ /* 0x000fc800078ef80c */
[----:B------:R-:W-:-:S04]  /*07e0*/  LOP3.LUT R3, R3, R10, RZ, 0xc0, !PT ;  /* 0x0000000a03037212 */ /* 0x000fc800078ec0ff */
[----:B------:R-:W-:-:S04]  /*07f0*/  IADD3 R3, PT, PT, R12, R3, RZ ;  /* 0x000000030c037210 */ /* 0x000fc80007ffe0ff */
[----:B------:R-:W-:Y:S01]  /*0800*/  LOP3.LUT R0, R3, R0, RZ, 0xfc, !PT ;  /* 0x0000000003007212 */ /* 0x000fe200078efcff */
[----:B------:R-:W-:Y:S06]  /*0810*/  BRA `(.L_x_11) ;  /* 0x0000000000107947 */ /* 0x000fec0003800000 */
.L_x_10:
[----:B------:R-:W-:-:S04]  /*0820*/  LOP3.LUT R0, R0, 0x80000000, RZ, 0xc0, !PT ;  /* 0x8000000000007812 */ /* 0x000fc800078ec0ff */
[----:B------:R-:W-:Y:S01]  /*0830*/  LOP3.LUT R0, R0, 0x7f800000, RZ, 0xfc, !PT ;  /* 0x7f80000000007812 */ /* 0x000fe200078efcff */
[----:B------:R-:W-:Y:S06]  /*0840*/  BRA `(.L_x_11) ;  /* 0x0000000000047947 */ /* 0x000fec0003800000 */
.L_x_9:
[----:B------:R-:W-:-:S07]  /*0850*/  IMAD R0, R10, 0x800000, R0 ;  /* 0x008000000a007824 */ /* 0x000fce00078e0200 */
.L_x_11:
[----:B------:R-:W-:Y:S05]  /*0860*/  BSYNC.RECONVERGENT B2 ;  /* 0x0000000000027941 */ /* 0x000fea0003800200 */
.L_x_8:
[----:B------:R-:W-:Y:S05]  /*0870*/  BRA `(.L_x_12) ;  /* 0x0000000000207947 */ /* 0x000fea0003800000 */
.L_x_7:
[----:B------:R-:W-:-:S04]  /*0880*/  LOP3.LUT R0, R11, 0x80000000, R12, 0x48, !PT ;  /* 0x800000000b007812 */ /* 0x000fc800078e480c */
[----:B------:R-:W-:Y:S01]  /*0890*/  LOP3.LUT R0, R0, 0x7f800000, RZ, 0xfc, !PT ;  /* 0x7f80000000007812 */ /* 0x000fe200078efcff */
[----:B------:R-:W-:Y:S06]  /*08a0*/  BRA `(.L_x_12) ;  /* 0x0000000000147947 */ /* 0x000fec0003800000 */
.L_x_6:
[----:B------:R-:W-:Y:S01]  /*08b0*/  LOP3.LUT R0, R11, 0x80000000, R12, 0x48, !PT ;  /* 0x800000000b007812 */ /* 0x000fe200078e480c */
[----:B------:R-:W-:Y:S06]  /*08c0*/  BRA `(.L_x_12) ;  /* 0x00000000000c7947 */ /* 0x000fec0003800000 */
.L_x_5:
[----:B------:R-:W0:Y:S01]  /*08d0*/  MUFU.RSQ R0, -QNAN ;  /* 0xffc0000000007908 */ /* 0x000e220000001400 */
[----:B------:R-:W-:Y:S05]  /*08e0*/  BRA `(.L_x_12) ;  /* 0x0000000000047947 */ /* 0x000fea0003800000 */
.L_x_4:
[----:B------:R-:W-:-:S07]  /*08f0*/  FADD.FTZ R0, R0, R3 ;  /* 0x0000000300007221 */ /* 0x000fce0000010000 */
.L_x_12:
[----:B------:R-:W-:Y:S05]  /*0900*/  BSYNC.RECONVERGENT B1 ;  /* 0x0000000000017941 */ /* 0x000fea0003800200 */
.L_x_2:
[----:B------:R-:W-:-:S04]  /*0910*/  IMAD.MOV.U32 R9, RZ, RZ, 0x0 ;  /* 0x00000000ff097424 */ /* 0x000fc800078e00ff */
[----:B0-----:R-:W-:Y:S05]  /*0920*/  RET.REL.NODEC R8 `(_Z13reduce_kernelfPKfPf) ;  /* 0xfffffff408b47950 */ /* 0x001fea0003c3ffff */
.L_x_13:
[----:B------:R-:W-:-:S00]  /*0930*/  BRA `(.L_x_13) ;  /* 0xfffffffc00fc7947 */ /* 0x000fc0000383ffff */
[----:B------:R-:W-:-:S00]  /*0940*/  NOP ;  /* 0x0000000000007918 */ /* 0x000fc00000000000 */
        /* <DEDUP_REMOVED lines=11> */
.L_x_42:


//--------------------- .text._Z11prob_kerneljjfjffPKfS0_Pf --------------------------
	.section	.text._Z11prob_kerneljjfjffPKfS0_Pf,"ax",@progbits
	.align	128
        .global         _Z11prob_kerneljjfjffPKfS0_Pf
        .type           _Z11prob_kerneljjfjffPKfS0_Pf,@function
        .size           _Z11prob_kerneljjfjffPKfS0_Pf,(.L_x_43 - _Z11prob_kerneljjfjffPKfS0_Pf)
        .other          _Z11prob_kerneljjfjffPKfS0_Pf,@"STO_CUDA_ENTRY STV_DEFAULT"
_Z11prob_kerneljjfjffPKfS0_Pf:
.text._Z11prob_kerneljjfjffPKfS0_Pf:
[----:B------:R-:W-:Y:S01]  /*0000*/  LDC R1, c[0x0][0x37c] ;  /* 0x0000df00ff017b82 */ /* 0x000fe20000000800 */
[----:B------:R-:W0:Y:S07]  /*0010*/  S2R R14, SR_CTAID.Y ;  /* 0x00000000000e7919 */ /* 0x000e2e0000002600 */
[----:B------:R-:W1:Y:S01]  /*0020*/  LDC.64 R6, c[0x0][0x398] ;  /* 0x0000e600ff067b82 */ /* 0x000e620000000a00 */
[----:B------:R-:W2:Y:S01]  /*0030*/  LDCU.64 UR8, c[0x0][0x358] ;  /* 0x00006b00ff0877ac */ /* 0x000ea20008000a00 */
[----:B------:R-:W0:Y:S01]  /*0040*/  S2R R2, SR_TID.X ;  /* 0x0000000000027919 */ /* 0x000e220000002100 */
[----:B------:R-:W3:Y:S01]  /*0050*/  LDCU.64 UR4, c[0x0][0x390] ;  /* 0x00007200ff0477ac */ /* 0x000ee20008000a00 */
[----:B------:R-:W4:Y:S04]  /*0060*/  S2R R13, SR_CTAID.X ;  /* 0x00000000000d7919 */ /* 0x000f280000002500 */
[----:B------:R-:W5:Y:S08]  /*0070*/  LDC.64 R10, c[0x0][0x3a0] ;  /* 0x0000e800ff0a7b82 */ /* 0x000f700000000a00 */
[----:B------:R-:W3:Y:S01]  /*0080*/  LDC.64 R4, c[0x0][0x3a8] ;  /* 0x0000ea00ff047b82 */ /* 0x000ee20000000a00 */
[----:B0-----:R-:W-:-:S02]  /*0090*/  IMAD R9, R14, 0x200, R2 ;  /* 0x000002000e097824 */ /* 0x001fc400078e0202 */
[----:B----4-:R-:W-:Y:S02]  /*00a0*/  IMAD R3, R13, 0x200, R2 ;  /* 0x000002000d037824 */ /* 0x010fe400078e0202 */
[----:B-1----:R-:W-:-:S04]  /*00b0*/  IMAD.WIDE.U32 R8, R9, 0x4, R6 ;  /* 0x0000000409087825 */ /* 0x002fc800078e0006 */
[----:B------:R-:W-:Y:S02]  /*00c0*/  IMAD.WIDE.U32 R6, R3, 0x4, R6 ;  /* 0x0000000403067825 */ /* 0x000fe400078e0006 */
[----:B--2---:R-:W3:Y:S02]  /*00d0*/  LDG.E R9, desc[UR8][R8.64] ;  /* 0x0000000808097981 */ /* 0x004ee4000c1e1900 */
[----:B-----5:R-:W-:Y:S02]  /*00e0*/  IMAD.WIDE.U32 R10, R2, 0x4, R10 ;  /* 0x00000004020a7825 */ /* 0x020fe400078e000a */
[----:B------:R-:W2:Y:S04]  /*00f0*/  LDG.E R6, desc[UR8][R6.64] ;  /* 0x0000000806067981 */ /* 0x000ea8000c1e1900 */
[----:B------:R-:W4:Y:S01]  /*0100*/  LDG.E R10, desc[UR8][R10.64] ;  /* 0x000000080a0a7981 */ /* 0x000f22000c1e1900 */
[----:B------:R-:W-:Y:S01]  /*0110*/  BSSY.RECONVERGENT B0, `(.L_x_14) ;  /* 0x0000016000007945 */ /* 0x000fe20003800200 */
[----:B---3--:R-:W-:-:S04]  /*0120*/  FMUL R3, R9, UR5 ;  /* 0x0000000509037c20 */ /* 0x008fc80008400000 */
[C---:B--2---:R-:W-:Y:S01]  /*0130*/  FFMA R3, R6.reuse, UR4, R3 ;  /* 0x0000000406037c23 */ /* 0x044fe20008000003 */
[----:B------:R-:W0:Y:S01]  /*0140*/  LDCU.64 UR4, c[0x0][0x388] ;  /* 0x00007100ff0477ac */ /* 0x000e220008000a00 */
[----:B------:R-:W-:Y:S02]  /*0150*/  FADD R0, R6, -R9 ;  /* 0x8000000906007221 */ /* 0x000fe40000000000 */
[----:B----4-:R-:W-:-:S04]  /*0160*/  FADD R3, R3, R10 ;  /* 0x0000000a03037221 */ /* 0x010fc80000000000 */
[----:B------:R-:W1:Y:S01]  /*0170*/  MUFU.RCP R12, R3 ;  /* 0x00000003000c7308 */ /* 0x000e620000001000 */
[----:B0-----:R-:W-:Y:S01]  /*0180*/  FMUL R0, R0, UR4 ;  /* 0x0000000400007c20 */ /* 0x001fe20008400000 */
[----:B------:R-:W-:Y:S01]  /*0190*/  IMAD R6, R13, UR5, R14 ;  /* 0x000000050d067c24 */ /* 0x000fe2000f8e020e */
[----:B------:R-:W0:Y:S05]  /*01a0*/  LDCU UR4, c[0x0][0x384] ;  /* 0x00007080ff0477ac */ /* 0x000e2a0008000800 */
[----:B------:R-:W2:Y:S01]  /*01b0*/  FCHK P0, R0, R3 ;  /* 0x0000000300007302 */ /* 0x000ea20000000000 */
[----:B------:R-:W-:Y:S02]  /*01c0*/  IMAD R7, R6, 0x3, RZ ;  /* 0x0000000306077824 */ /* 0x000fe400078e02ff */
[----:B-1----:R-:W-:-:S02]  /*01d0*/  FFMA R9, -R3, R12, 1 ;  /* 0x3f80000003097423 */ /* 0x002fc4000000010c */
[----:B------:R-:W-:-:S04]  /*01e0*/  IMAD.WIDE.U32 R4, R7, 0x4, R4 ;  /* 0x0000000407047825 */ /* 0x000fc800078e0004 */
[----:B------:R-:W-:-:S04]  /*01f0*/  FFMA R9, R12, R9, R12 ;  /* 0x000000090c097223 */ /* 0x000fc8000000000c */
[----:B------:R-:W-:-:S04]  /*0200*/  FFMA R8, R0, R9, RZ ;  /* 0x0000000900087223 */ /* 0x000fc800000000ff */
[----:B------:R-:W-:-:S04]  /*0210*/  FFMA R10, -R3, R8, R0 ;  /* 0x00000008030a7223 */ /* 0x000fc80000000100 */
[----:B------:R-:W-:Y:S01]  /*0220*/  FFMA R9, R9, R10, R8 ;  /* 0x0000000a09097223 */ /* 0x000fe20000000008 */
[----:B0-2---:R-:W-:Y:S06]  /*0230*/  @!P0 BRA `(.L_x_15) ;  /* 0x00000000000c8947 */ /* 0x005fec0003800000 */
[----:B------:R-:W-:-:S07]  /*0240*/  MOV R6, 0x260 ;  /* 0x0000026000067802 */ /* 0x000fce0000000f00 */
[----:B------:R-:W-:Y:S05]  /*0250*/  CALL.REL.NOINC `($__internal_1_$__cuda_sm3x_div_rn_noftz_f32_slowpath) ;  /* 0x0000000400207944 */ /* 0x000fea0003c00000 */
[----:B------:R-:W-:-:S07]  /*0260*/  IMAD.MOV.U32 R9, RZ, RZ, R0 ;  /* 0x000000ffff097224 */ /* 0x000fce00078e0000 */
.L_x_15:
[----:B------:R-:W-:Y:S05]  /*0270*/  BSYNC.RECONVERGENT B0 ;  /* 0x0000000000007941 */ /* 0x000fea0003800200 */
.L_x_14:
[----:B------:R-:W-:Y:S01]  /*0280*/  FSETP.GEU.AND P0, PT, |R3|, 1.175494350822287508e-38, PT ;  /* 0x008000000300780b */ /* 0x000fe20003f0e200 */
[----:B------:R-:W0:Y:S01]  /*0290*/  S2R R7, SR_CgaCtaId ;  /* 0x0000000000077919 */ /* 0x000e220000008800 */
[----:B------:R-:W1:Y:S01]  /*02a0*/  LDCU.64 UR6, c[0x0][0x380] ;  /* 0x00007000ff0677ac */ /* 0x000e620008000a00 */
[----:B------:R-:W-:Y:S01]  /*02b0*/  MOV R0, 0x400 ;  /* 0x0000040000007802 */ /* 0x000fe20000000f00 */
[----:B------:R-:W-:Y:S01]  /*02c0*/  FMUL R11, R9, R9 ;  /* 0x00000009090b7220 */ /* 0x000fe20000400000 */
[----:B------:R-:W-:Y:S08]  /*02d0*/  BSSY.RECONVERGENT B0, `(.L_x_16) ;  /* 0x000001c000007945 */ /* 0x000ff00003800200 */
[----:B------:R-:W-:-:S04]  /*02e0*/  @!P0 FMUL R3, R3, 16777216 ;  /* 0x4b80000003038820 */ /* 0x000fc80000400000 */
[----:B------:R0:W2:Y:S01]  /*02f0*/  MUFU.LG2 R6, R3 ;  /* 0x0000000300067308 */ /* 0x0000a20000000c00 */
[----:B-1----:R-:W-:Y:S01]  /*0300*/  UIADD3 UR5, UPT, UPT, -UR7, UR6, URZ ;  /* 0x0000000607057290 */ /* 0x002fe2000fffe1ff */
[----:B0-----:R-:W-:Y:S01]  /*0310*/  LEA R3, R7, R0, 0x18 ;  /* 0x0000000007037211 */ /* 0x001fe200078ec0ff */
[----:B--2---:R-:W-:-:S04]  /*0320*/  @!P0 FADD R6, R6, -24 ;  /* 0xc1c0000006068421 */ /* 0x004fc80000000000 */
[C---:B------:R-:W-:Y:S01]  /*0330*/  ISETP.GE.AND P0, PT, R2.reuse, UR5, PT ;  /* 0x0000000502007c0c */ /* 0x040fe2000bf06270 */
[----:B------:R-:W-:Y:S02]  /*0340*/  IMAD R0, R2, 0xc, R3 ;  /* 0x0000000c02007824 */ /* 0x000fe400078e0203 */
[----:B------:R-:W-:-:S03]  /*0350*/  FMUL R7, R6, 0.69314718246459960938 ;  /* 0x3f31721806077820 */ /* 0x000fc60000400000 */
[----:B------:R0:W-:Y:S04]  /*0360*/  STS [R0+0x4], R9 ;  /* 0x0000040900007388 */ /* 0x0001e80000000800 */
[----:B------:R0:W-:Y:S04]  /*0370*/  STS [R0+0x8], R11 ;  /* 0x0000080b00007388 */ /* 0x0001e80000000800 */
[----:B------:R0:W-:Y:S01]  /*0380*/  STS [R0], R7 ;  /* 0x0000000700007388 */ /* 0x0001e20000000800 */
[----:B------:R-:W-:Y:S06]  /*0390*/  BAR.SYNC.DEFER_BLOCKING 0x0 ;  /* 0x0000000000007b1d */ /* 0x000fec0000010000 */
[----:B------:R-:W-:Y:S05]  /*03a0*/  @P0 BRA `(.L_x_17) ;  /* 0x0000000000380947 */ /* 0x000fea0003800000 */
[----:B------:R-:W-:Y:S01]  /*03b0*/  IADD3 R6, PT, PT, R2, UR7, RZ ;  /* 0x0000000702067c10 */ /* 0x000fe2000fffe0ff */
[----:B------:R-:W-:Y:S04]  /*03c0*/  LDS R8, [R0] ;  /* 0x0000000000087984 */ /* 0x000fe80000000800 */
[----:B------:R-:W-:Y:S01]  /*03d0*/  IMAD R6, R6, 0xc, R3 ;  /* 0x0000000c06067824 */ /* 0x000fe200078e0203 */
[----:B0-----:R-:W-:Y:S04]  /*03e0*/  LDS R9, [R0+0x4] ;  /* 0x0000040000097984 */ /* 0x001fe80000000800 */
[----:B------:R-:W0:Y:S04]  /*03f0*/  LDS R7, [R6] ;  /* 0x0000000006077984 */ /* 0x000e280000000800 */
[----:B------:R-:W-:Y:S01]  /*0400*/  LDS R11, [R0+0x8] ;  /* 0x00000800000b7984 */ /* 0x000fe20000000800 */
[----:B0-----:R-:W-:-:S05]  /*0410*/  FADD R7, R7, R8 ;  /* 0x0000000807077221 */ /* 0x001fca0000000000 */
[----:B------:R-:W-:Y:S04]  /*0420*/  STS [R0], R7 ;  /* 0x0000000700007388 */ /* 0x000fe80000000800 */
[----:B------:R-:W0:Y:S02]  /*0430*/  LDS R8, [R6+0x4] ;  /* 0x0000040006087984 */ /* 0x000e240000000800 */
[----:B0-----:R-:W-:-:S05]  /*0440*/  FADD R9, R8, R9 ;  /* 0x0000000908097221 */ /* 0x001fca0000000000 */
[----:B------:R-:W-:Y:S04]  /*0450*/  STS [R0+0x4], R9 ;  /* 0x0000040900007388 */ /* 0x000fe80000000800 */
[----:B------:R-:W0:Y:S02]  /*0460*/  LDS R8, [R6+0x8] ;  /* 0x0000080006087984 */ /* 0x000e240000000800 */
[----:B0-----:R-:W-:-:S05]  /*0470*/  FADD R11, R8, R11 ;  /* 0x0000000b080b7221 */ /* 0x001fca0000000000 */
[----:B------:R1:W-:Y:S02]  /*0480*/  STS [R0+0x8], R11 ;  /* 0x0000080b00007388 */ /* 0x0003e40000000800 */
.L_x_17:
[----:B------:R-:W-:Y:S05]  /*0490*/  BSYNC.RECONVERGENT B0 ;  /* 0x0000000000007941 */ /* 0x000fea0003800200 */
.L_x_16:
[----:B------:R-:W-:Y:S01]  /*04a0*/  BAR.SYNC.DEFER_BLOCKING 0x0 ;  /* 0x0000000000007b1d */ /* 0x000fe20000010000 */
[----:B------:R-:W-:-:S09]  /*04b0*/  UISETP.GE.U32.AND UP0, UPT, UR7, 0x2, UPT ;  /* 0x000000020700788c */ /* 0x000fd2000bf06070 */
[----:B------:R-:W-:Y:S05]  /*04c0*/  BRA.U !UP0, `(.L_x_18) ;  /* 0x00000001085c7547 */ /* 0x000fea000b800000 */
.L_x_21:
[----:B------:R-:W-:Y:S01]  /*04d0*/  USHF.R.U32.HI UR5, URZ, 0x1, UR4 ;  /* 0x00000001ff057899 */ /* 0x000fe20008011604 */
[----:B------:R-:W-:Y:S05]  /*04e0*/  BSSY.RECONVERGENT B0, `(.L_x_19) ;  /* 0x0000011000007945 */ /* 0x000fea0003800200 */
[----:B------:R-:W-:-:S13]  /*04f0*/  ISETP.GE.U32.AND P0, PT, R2, UR5, PT ;  /* 0x0000000502007c0c */ /* 0x000fda000bf06070 */
[----:B--2---:R-:W-:Y:S05]  /*0500*/  @P0 BRA `(.L_x_20) ;  /* 0x0000000000380947 */ /* 0x004fea0003800000 */
[----:B------:R-:W-:Y:S01]  /*0510*/  VIADD R6, R2, UR5 ;  /* 0x0000000502067c36 */ /* 0x000fe20008000000 */
[----:B------:R-:W-:Y:S03]  /*0520*/  LDS R8, [R0] ;  /* 0x0000000000087984 */ /* 0x000fe60000000800 */
[----:B------:R-:W-:Y:S01]  /*0530*/  IMAD R6, R6, 0xc, R3 ;  /* 0x0000000c06067824 */ /* 0x000fe200078e0203 */
[----:B0-----:R-:W-:Y:S04]  /*0540*/  LDS R9, [R0+0x4] ;  /* 0x0000040000097984 */ /* 0x001fe80000000800 */
[----:B------:R-:W0:Y:S04]  /*0550*/  LDS R7, [R6] ;  /* 0x0000000006077984 */ /* 0x000e280000000800 */
[----:B-1----:R-:W-:Y:S01]  /*0560*/  LDS R11, [R0+0x8] ;  /* 0x00000800000b7984 */ /* 0x002fe20000000800 */
        /* <DEDUP_REMOVED lines=8> */
.L_x_20:
[----:B------:R-:W-:Y:S05]  /*05f0*/  BSYNC.RECONVERGENT B0 ;  /* 0x0000000000007941 */ /* 0x000fea0003800200 */
.L_x_19:
[----:B------:R-:W-:Y:S01]  /*0600*/  BAR.SYNC.DEFER_BLOCKING 0x0 ;  /* 0x0000000000007b1d */ /* 0x000fe20000010000 */
[----:B------:R-:W-:-:S05]  /*0610*/  UISETP.GT.U32.AND UP0, UPT, UR4, 0x3, UPT ;  /* 0x000000030400788c */ /* 0x000fca000bf04070 */
[----:B------:R-:W-:-:S04]  /*0620*/  UMOV UR4, UR5 ;  /* 0x0000000500047c82 */ /* 0x000fc80008000000 */
[----:B------:R-:W-:Y:S05]  /*0630*/  BRA.U UP0, `(.L_x_21) ;  /* 0xfffffffd00a47547 */ /* 0x000fea000b83ffff */
.L_x_18:
[----:B------:R-:W-:-:S13]  /*0640*/  ISETP.NE.AND P0, PT, R2, RZ, PT ;  /* 0x000000ff0200720c */ /* 0x000fda0003f05270 */
[----:B------:R-:W-:Y:S05]  /*0650*/  @P0 EXIT ;  /* 0x000000000000094d */ /* 0x000fea0003800000 */
[----:B------:R-:W3:Y:S01]  /*0660*/  S2UR UR5, SR_CgaCtaId ;  /* 0x00000000000579c3 */ /* 0x000ee20000008800 */
[----:B------:R-:W-:Y:S02]  /*0670*/  UMOV UR4, 0x400 ;  /* 0x0000040000047882 */ /* 0x000fe40000000000 */
[----:B---3--:R-:W-:-:S09]  /*0680*/  ULEA UR4, UR5, UR4, 0x18 ;  /* 0x0000000405047291 */ /* 0x008fd2000f8ec0ff */
[----:B012---:R-:W0:Y:S04]  /*0690*/  LDS.128 R8, [UR4] ;  /* 0x00000004ff087984 */ /* 0x007e280008000c00 */
[----:B0-----:R-:W-:Y:S04]  /*06a0*/  STG.E desc[UR8][R4.64], R8 ;  /* 0x0000000804007986 */ /* 0x001fe8000c101908 */
[----:B------:R-:W-:Y:S04]  /*06b0*/  STG.E desc[UR8][R4.64+0x4], R9 ;  /* 0x0000040904007986 */ /* 0x000fe8000c101908 */
[----:B------:R-:W-:Y:S01]  /*06c0*/  STG.E desc[UR8][R4.64+0x8], R10 ;  /* 0x0000080a04007986 */ /* 0x000fe2000c101908 */
[----:B------:R-:W-:Y:S05]  /*06d0*/  EXIT ;  /* 0x000000000000794d */ /* 0x000fea0003800000 */
        .weak           $__internal_1_$__cuda_sm3x_div_rn_noftz_f32_slowpath
        .type           $__internal_1_$__cuda_sm3x_div_rn_noftz_f32_slowpath,@function
        .size           $__internal_1_$__cuda_sm3x_div_rn_noftz_f32_slowpath,(.L_x_43 - $__internal_1_$__cuda_sm3x_div_rn_noftz_f32_slowpath)
$__internal_1_$__cuda_sm3x_div_rn_noftz_f32_slowpath:
[--C-:B------:R-:W-:Y:S01]  /*06e0*/  SHF.R.U32.HI R8, RZ, 0x17, R3.reuse ;  /* 0x00000017ff087819 */ /* 0x100fe20000011603 */
[----:B------:R-:W-:Y:S01]  /*06f0*/  BSSY.RECONVERGENT B1, `(.L_x_22) ;  /* 0x0000064000017945 */ /* 0x000fe20003800200 */
[--C-:B------:R-:W-:Y:S01]  /*0700*/  SHF.R.U32.HI R7, RZ, 0x17, R0.reuse ;  /* 0x00000017ff077819 */ /* 0x100fe20000011600 */
[----:B------:R-:W-:Y:S01]  /*0710*/  IMAD.MOV.U32 R10, RZ, RZ, R0 ;  /* 0x000000ffff0a7224 */ /* 0x000fe200078e0000 */
[----:B------:R-:W-:Y:S01]  /*0720*/  LOP3.LUT R9, R8, 0xff, RZ, 0xc0, !PT ;  /* 0x000000ff08097812 */ /* 0x000fe200078ec0ff */
[----:B------:R-:W-:Y:S01]  /*0730*/  IMAD.MOV.U32 R11, RZ, RZ, R3 ;  /* 0x000000ffff0b7224 */ /* 0x000fe200078e0003 */
[----:B------:R-:W-:-:S03]  /*0740*/  LOP3.LUT R8, R7, 0xff, RZ, 0xc0, !PT ;  /* 0x000000ff07087812 */ /* 0x000fc600078ec0ff */
[----:B------:R-:W-:Y:S01]  /*0750*/  VIADD R13, R9, 0xffffffff ;  /* 0xffffffff090d7836 */ /* 0x000fe20000000000 */
[----:B------:R-:W-:-:S04]  /*0760*/  IADD3 R12, PT, PT, R8, -0x1, RZ ;  /* 0xffffffff080c7810 */ /* 0x000fc80007ffe0ff */
[----:B------:R-:W-:-:S04]  /*0770*/  ISETP.GT.U32.AND P0, PT, R13, 0xfd, PT ;  /* 0x000000fd0d00780c */ /* 0x000fc80003f04070 */
[----:B------:R-:W-:-:S13]  /*0780*/  ISETP.GT.U32.OR P0, PT, R12, 0xfd, P0 ;  /* 0x000000fd0c00780c */ /* 0x000fda0000704470 */
[----:B------:R-:W-:Y:S01]  /*0790*/  @!P0 MOV R7, RZ ;  /* 0x000000ff00078202 */ /* 0x000fe20000000f00 */
[----:B------:R-:W-:Y:S06]  /*07a0*/  @!P0 BRA `(.L_x_23) ;  /* 0x00000000005c8947 */ /* 0x000fec0003800000 */
[----:B------:R-:W-:Y:S02]  /*07b0*/  FSETP.GTU.FTZ.AND P1, PT, |R3|, +INF , PT ;  /* 0x7f8000000300780b */ /* 0x000fe40003f3c200 */
        /* <DEDUP_REMOVED lines=17> */
[----:B------:R-:W-:Y:S02]  /*08d0*/  @P0 IMAD.MOV.U32 R7, RZ, RZ, RZ ;  /* 0x000000ffff070224 */ /* 0x000fe400078e00ff */
[----:B------:R-:W-:Y:S01]  /*08e0*/  @!P0 FFMA R10, R0, 1.84467440737095516160e+19, RZ ;  /* 0x5f800000000a8823 */ /* 0x000fe200000000ff */
[----:B------:R-:W-:Y:S02]  /*08f0*/  @!P0 IMAD.MOV.U32 R7, RZ, RZ, -0x40 ;  /* 0xffffffc0ff078424 */ /* 0x000fe400078e00ff */
[----:B------:R-:W-:-:S03]  /*0900*/  @!P1 FFMA R11, R3, 1.84467440737095516160e+19, RZ ;  /* 0x5f800000030b9823 */ /* 0x000fc600000000ff */
[----:B------:R-:W-:-:S07]  /*0910*/  @!P1 IADD3 R7, PT, PT, R7, 0x40, RZ ;  /* 0x0000004007079810 */ /* 0x000fce0007ffe0ff */
.L_x_23:
[----:B------:R-:W-:Y:S01]  /*0920*/  LEA R0, R9, 0xc0800000, 0x17 ;  /* 0xc080000009007811 */ /* 0x000fe200078eb8ff */
[----:B------:R-:W-:Y:S01]  /*0930*/  VIADD R8, R8, 0xffffff81 ;  /* 0xffffff8108087836 */ /* 0x000fe20000000000 */
[----:B------:R-:W-:Y:S03]  /*0940*/  BSSY.RECONVERGENT B2, `(.L_x_28) ;  /* 0x0000035000027945 */ /* 0x000fe60003800200 */
[----:B------:R-:W-:Y:S02]  /*0950*/  IMAD.IADD R11, R11, 0x1, -R0 ;  /* 0x000000010b0b7824 */ /* 0x000fe400078e0a00 */
[----:B------:R-:W-:Y:S02]  /*0960*/  IMAD R0, R8, -0x800000, R10 ;  /* 0xff80000008007824 */ /* 0x000fe400078e020a */
[----:B------:R-:W0:Y:S01]  /*0970*/  MUFU.RCP R12, R11 ;  /* 0x0000000b000c7308 */ /* 0x000e220000001000 */
[----:B------:R-:W-:-:S04]  /*0980*/  FADD.FTZ R13, -R11, -RZ ;  /* 0x800000ff0b0d7221 */ /* 0x000fc80000010100 */
[----:B0-----:R-:W-:-:S04]  /*0990*/  FFMA R15, R12, R13, 1 ;  /* 0x3f8000000c0f7423 */ /* 0x001fc8000000000d */
[----:B------:R-:W-:-:S04]  /*09a0*/  FFMA R17, R12, R15, R12 ;  /* 0x0000000f0c117223 */ /* 0x000fc8000000000c */
[----:B------:R-:W-:-:S04]  /*09b0*/  FFMA R10, R0, R17, RZ ;  /* 0x00000011000a7223 */ /* 0x000fc800000000ff */
[----:B------:R-:W-:-:S04]  /*09c0*/  FFMA R15, R13, R10, R0 ;  /* 0x0000000a0d0f7223 */ /* 0x000fc80000000000 */
[----:B------:R-:W-:Y:S01]  /*09d0*/  FFMA R12, R17, R15, R10 ;  /* 0x0000000f110c7223 */ /* 0x000fe2000000000a */
[----:B------:R-:W-:-:S03]  /*09e0*/  IADD3 R10, PT, PT, R8, 0x7f, -R9 ;  /* 0x0000007f080a7810 */ /* 0x000fc60007ffe809 */
[----:B------:R-:W-:Y:S01]  /*09f0*/  FFMA R13, R13, R12, R0 ;  /* 0x0000000c0d0d7223 */ /* 0x000fe20000000000 */
[----:B------:R-:W-:-:S03]  /*0a00*/  IADD3 R7, PT, PT, R10, R7, RZ ;  /* 0x000000070a077210 */ /* 0x000fc60007ffe0ff */
        /* <DEDUP_REMOVED lines=14> */
[-CC-:B------:R-:W-:Y:S01]  /*0af0*/  FFMA.RZ R7, R17, R13.reuse, R12.reuse ;  /* 0x0000000d11077223 */ /* 0x180fe2000000c00c */
[----:B------:R-:W-:Y:S01]  /*0b00*/  IADD3 R10, PT, PT, R11, 0x20, RZ ;  /* 0x000000200b0a7810 */ /* 0x000fe20007ffe0ff */
[-CC-:B------:R-:W-:Y:S01]  /*0b10*/  FFMA.RM R8, R17, R13.reuse, R12.reuse ;  /* 0x0000000d11087223 */ /* 0x180fe2000000400c */
[----:B------:R-:W-:Y:S02]  /*0b20*/  ISETP.NE.AND P2, PT, R11, RZ, PT ;  /* 0x000000ff0b00720c */ /* 0x000fe40003f45270 */
[----:B------:R-:W-:Y:S01]  /*0b30*/  LOP3.LUT R9, R7, 0x7fffff, RZ, 0xc0, !PT ;  /* 0x007fffff07097812 */ /* 0x000fe200078ec0ff */
[----:B------:R-:W-:Y:S01]  /*0b40*/  FFMA.RP R7, R17, R13, R12 ;  /* 0x0000000d11077223 */ /* 0x000fe2000000800c */
[----:B------:R-:W-:Y:S01]  /*0b50*/  ISETP.NE.AND P1, PT, R11, RZ, PT ;  /* 0x000000ff0b00720c */ /* 0x000fe20003f25270 */
[----:B------:R-:W-:Y:S01]  /*0b60*/  IMAD.MOV R11, RZ, RZ, -R11 ;  /* 0x000000ffff0b7224 */ /* 0x000fe200078e0a0b */
[----:B------:R-:W-:Y:S02]  /*0b70*/  LOP3.LUT R9, R9, 0x800000, RZ, 0xfc, !PT ;  /* 0x0080000009097812 */ /* 0x000fe400078efcff */
        /* <DEDUP_REMOVED lines=9> */
[----:B------:R-:W-:-:S05]  /*0c10*/  LOP3.LUT R7, R7, R8, RZ, 0xc0, !PT ;  /* 0x0000000807077212 */ /* 0x000fca00078ec0ff */
[----:B------:R-:W-:-:S05]  /*0c20*/  IMAD.IADD R7, R10, 0x1, R7 ;  /* 0x000000010a077824 */ /* 0x000fca00078e0207 */
[----:B------:R-:W-:Y:S01]  /*0c30*/  LOP3.LUT R0, R7, R0, RZ, 0xfc, !PT ;  /* 0x0000000007007212 */ /* 0x000fe200078efcff */
[----:B------:R-:W-:Y:S06]  /*0c40*/  BRA `(.L_x_31) ;  /* 0x0000000000107947 */ /* 0x000fec0003800000 */
.L_x_30:
[----:B------:R-:W-:-:S04]  /*0c50*/  LOP3.LUT R0, R0, 0x80000000, RZ, 0xc0, !PT ;  /* 0x8000000000007812 */ /* 0x000fc800078ec0ff */
[----:B------:R-:W-:Y:S01]  /*0c60*/  LOP3.LUT R0, R0, 0x7f800000, RZ, 0xfc, !PT ;  /* 0x7f80000000007812 */ /* 0x000fe200078efcff */
[----:B------:R-:W-:Y:S06]  /*0c70*/  BRA `(.L_x_31) ;  /* 0x0000000000047947 */ /* 0x000fec0003800000 */
.L_x_29:
[----:B------:R-:W-:-:S07]  /*0c80*/  LEA R0, R7, R0, 0x17 ;  /* 0x0000000007007211 */ /* 0x000fce00078eb8ff */
.L_x_31:
[----:B------:R-:W-:Y:S05]  /*0c90*/  BSYNC.RECONVERGENT B2 ;  /* 0x0000000000027941 */ /* 0x000fea0003800200 */
.L_x_28:
[----:B------:R-:W-:Y:S05]  /*0ca0*/  BRA `(.L_x_32) ;  /* 0x0000000000207947 */ /* 0x000fea0003800000 */
.L_x_27:
[----:B------:R-:W-:-:S04]  /*0cb0*/  LOP3.LUT R0, R11, 0x80000000, R10, 0x48, !PT ;  /* 0x800000000b007812 */ /* 0x000fc800078e480a */
[----:B------:R-:W-:Y:S01]  /*0cc0*/  LOP3.LUT R0, R0, 0x7f800000, RZ, 0xfc, !PT ;  /* 0x7f80000000007812 */ /* 0x000fe200078efcff */
[----:B------:R-:W-:Y:S06]  /*0cd0*/  BRA `(.L_x_32) ;  /* 0x0000000000147947 */ /* 0x000fec0003800000 */
.L_x_26:
[----:B------:R-:W-:Y:S01]  /*0ce0*/  LOP3.LUT R0, R11, 0x80000000, R10, 0x48, !PT ;  /* 0x800000000b007812 */ /* 0x000fe200078e480a */
[----:B------:R-:W-:Y:S06]  /*0cf0*/  BRA `(.L_x_32) ;  /* 0x00000000000c7947 */ /* 0x000fec0003800000 */
.L_x_25:
[----:B------:R-:W0:Y:S01]  /*0d00*/  MUFU.RSQ R0, -QNAN ;  /* 0xffc0000000007908 */ /* 0x000e220000001400 */
[----:B------:R-:W-:Y:S05]  /*0d10*/  BRA `(.L_x_32) ;  /* 0x0000000000047947 */ /* 0x000fea0003800000 */
.L_x_24:
[----:B------:R-:W-:-:S07]  /*0d20*/  FADD.FTZ R0, R0, R3 ;  /* 0x0000000300007221 */ /* 0x000fce0000010000 */
.L_x_32:
[----:B------:R-:W-:Y:S05]  /*0d30*/  BSYNC.RECONVERGENT B1 ;  /* 0x0000000000017941 */ /* 0x000fea0003800200 */
.L_x_22:
[----:B------:R-:W-:-:S04]  /*0d40*/  IMAD.MOV.U32 R7, RZ, RZ, 0x0 ;  /* 0x00000000ff077424 */ /* 0x000fc800078e00ff */
[----:B0-----:R-:W-:Y:S05]  /*0d50*/  RET.REL.NODEC R6 `(_Z11prob_kerneljjfjffPKfS0_Pf) ;  /* 0xfffffff006a87950 */ /* 0x001fea0003c3ffff */
.L_x_33:
        /* <DEDUP_REMOVED lines=10> */
.L_x_43:


//--------------------- .text._Z15probpeak_kernelfPKfS0_Pf --------------------------
	.section	.text._Z15probpeak_kernelfPKfS0_Pf,"ax",@progbits
	.align	128
        .global         _Z15probpeak_kernelfPKfS0_Pf
        .type           _Z15probpeak_kernelfPKfS0_Pf,@function
        .size           _Z15probpeak_kernelfPKfS0_Pf,(.L_x_44 - _Z15probpeak_kernelfPKfS0_Pf)
        .other          _Z15probpeak_kernelfPKfS0_Pf,@"STO_CUDA_ENTRY STV_DEFAULT"
_Z15probpeak_kernelfPKfS0_Pf:
.text._Z15probpeak_kernelfPKfS0_Pf:
[----:B------:R-:W-:Y:S01]  /*0000*/  LDC R1, c[0x0][0x37c] ;  /* 0x0000df00ff017b82 */ /* 0x000fe20000000800 */
[----:B------:R-:W0:Y:S07]  /*0010*/  S2R R2, SR_CTAID.X ;  /* 0x0000000000027919 */ /* 0x000e2e0000002500 */
[----:B------:R-:W0:Y:S01]  /*0020*/  LDC.64 R4, c[0x0][0x390] ;  /* 0x0000e400ff047b82 */ /* 0x000e220000000a00 */
[----:B------:R-:W1:Y:S01]  /*0030*/  LDCU.64 UR4, c[0x0][0x358] ;  /* 0x00006b00ff0477ac */ /* 0x000e620008000a00 */
[----:B0-----:R-:W-:-:S05]  /*0040*/  IMAD.WIDE.U32 R4, R2, 0x4, R4 ;  /* 0x0000000402047825 */ /* 0x001fca00078e0004 */
[----:B-1----:R-:W2:Y:S01]  /*0050*/  LDG.E R3, desc[UR4][R4.64] ;  /* 0x0000000404037981 */ /* 0x002ea2000c1e1900 */
[----:B------:R-:W-:Y:S01]  /*0060*/  HFMA2 R9, -RZ, RZ, 2.330078125, -0.002735137939453125 ;  /* 0x40a9999aff097431 */ /* 0x000fe200000001ff */
[----:B------:R-:W0:Y:S01]  /*0070*/  S2R R7, SR_TID.X ;  /* 0x0000000000077919 */ /* 0x000e220000002100 */
[----:B--2---:R-:W-:-:S05]  /*0080*/  FMUL R0, R3, -0.75 ;  /* 0xbf40000003007820 */ /* 0x004fca0000400000 */
[----:B------:R-:W-:-:S13]  /*0090*/  FSETP.GEU.AND P0, PT, R0, -126, PT ;  /* 0xc2fc00000000780b */ /* 0x000fda0003f0e000 */
[----:B------:R-:W-:-:S04]  /*00a0*/  @!P0 FMUL R0, R0, 0.5 ;  /* 0x3f00000000008820 */ /* 0x000fc80000400000 */
[----:B------:R-:W1:Y:S02]  /*00b0*/  MUFU.EX2 R6, R0 ;  /* 0x0000000000067308 */ /* 0x000e640000000800 */
[----:B-1----:R-:W-:-:S04]  /*00c0*/  @!P0 FMUL R6, R6, R6 ;  /* 0x0000000606068220 */ /* 0x002fc80000400000 */
[----:B------:R-:W-:-:S05]  /*00d0*/  FFMA R6, R6, R9, 0.15000000596046447754 ;  /* 0x3e19999a06067423 */ /* 0x000fca0000000009 */
[----:B------:R-:W-:-:S04]  /*00e0*/  IADD3 R8, PT, PT, R6, 0x1800000, RZ ;  /* 0x0180000006087810 */ /* 0x000fc80007ffe0ff */
[----:B------:R-:W-:-:S04]  /*00f0*/  LOP3.LUT R8, R8, 0x7f800000, RZ, 0xc0, !PT ;  /* 0x7f80000008087812 */ /* 0x000fc800078ec0ff */
[----:B------:R-:W-:-:S13]  /*0100*/  ISETP.GT.U32.AND P0, PT, R8, 0x1ffffff, PT ;  /* 0x01ffffff0800780c */ /* 0x000fda0003f04070 */
[----:B0-----:R-:W-:Y:S05]  /*0110*/  @P0 BRA `(.L_x_34) ;  /* 0x00000000000c0947 */ /* 0x001fea0003800000 */
[----:B------:R-:W-:-:S07]  /*0120*/  MOV R4, 0x140 ;  /* 0x0000014000047802 */ /* 0x000fce0000000f00 */
[----:B------:R-:W-:Y:S05]  /*0130*/  CALL.REL.NOINC `($__internal_2_$__cuda_sm20_rcp_rn_f32_slowpath) ;  /* 0x00000004006c7944 */ /* 0x000fea0003c00000 */
[----:B------:R-:W-:Y:S05]  /*0140*/  BRA `(.L_x_35) ;  /* 0x0000000000107947 */ /* 0x000fea0003800000 */
.L_x_34:
[----:B------:R-:W0:Y:S02]  /*0150*/  MUFU.RCP R5, R6 ;  /* 0x0000000600057308 */ /* 0x000e240000001000 */
[----:B0-----:R-:W-:-:S04]  /*0160*/  FFMA R0, R6, R5, -1 ;  /* 0xbf80000006007423 */ /* 0x001fc80000000005 */
[----:B------:R-:W-:-:S04]  /*0170*/  FADD.FTZ R0, -R0, -RZ ;  /* 0x800000ff00007221 */ /* 0x000fc80000010100 */
[----:B------:R-:W-:-:S07]  /*0180*/  FFMA R0, R5, R0, R5 ;  /* 0x0000000005007223 */ /* 0x000fce0000000005 */
.L_x_35:
[----:B------:R-:W0:Y:S08]  /*0190*/  LDC.64 R8, c[0x0][0x388] ;  /* 0x0000e200ff087b82 */ /* 0x000e300000000a00 */
[----:B------:R-:W1:Y:S08]  /*01a0*/  LDC R6, c[0x0][0x380] ;  /* 0x0000e000ff067b82 */ /* 0x000e700000000800 */
[----:B------:R-:W2:Y:S01]  /*01b0*/  LDC.64 R4, c[0x0][0x398] ;  /* 0x0000e600ff047b82 */ /* 0x000ea20000000a00 */
[----:B0-----:R-:W-:-:S06]  /*01c0*/  IMAD.WIDE.U32 R8, R7, 0x4, R8 ;  /* 0x0000000407087825 */ /* 0x001fcc00078e0008 */
[----:B------:R-:W3:Y:S01]  /*01d0*/  LDG.E R8, desc[UR4][R8.64] ;  /* 0x0000000408087981 */ /* 0x000ee2000c1e1900 */
[----:B------:R-:W-:Y:S01]  /*01e0*/  BSSY.RECONVERGENT B0, `(.L_x_36) ;  /* 0x000004b000007945 */ /* 0x000fe20003800200 */
[----:B------:R-:W-:Y:S01]  /*01f0*/  LEA R7, R2, R7, 0x9 ;  /* 0x0000000702077211 */ /* 0x000fe200078e48ff */
[----:B-1----:R-:W-:Y:S01]  /*0200*/  FMUL R2, R6, 3.3079700469970703125 ;  /* 0x4053b5c806027820 */ /* 0x002fe20000400000 */
[----:B------:R-:W-:Y:S01]  /*0210*/  MOV R11, 0x3f800000 ;  /* 0x3f800000000b7802 */ /* 0x000fe20000000f00 */
[----:B---3--:R-:W-:-:S04]  /*0220*/  FADD R3, -R3, R8 ;  /* 0x0000000803037221 */ /* 0x008fc80000000100 */
[----:B------:R-:W-:-:S04]  /*0230*/  FMUL R3, R3, R0 ;  /* 0x0000000003037220 */ /* 0x000fc80000400000 */
[----:B------:R-:W-:-:S05]  /*0240*/  FFMA R3, R3, R3, 3 ;  /* 0x4040000003037423 */ /* 0x000fca0000000003 */
[----:B------:R-:W-:-:S13]  /*0250*/  FSETP.NEU.AND P0, PT, R3, 1, PT ;  /* 0x3f8000000300780b */ /* 0x000fda0003f0d000 */
[----:B--2---:R-:W-:Y:S05]  /*0260*/  @!P0 BRA `(.L_x_37) ;  /* 0x0000000400088947 */ /* 0x004fea0003800000 */
[----:B------:R-:W-:-:S13]  /*0270*/  FSETP.NAN.AND P0, PT, |R3|, |R3|, PT ;  /* 0x400000030300720b */ /* 0x000fda0003f08200 */
[----:B------:R-:W-:Y:S01]  /*0280*/  @P0 FADD R11, R3, -2 ;  /* 0xc0000000030b0421 */ /* 0x000fe20000000000 */
[----:B------:R-:W-:Y:S06]  /*0290*/  @P0 BRA `(.L_x_37) ;  /* 0x0000000000fc0947 */ /* 0x000fec0003800000 */
[C---:B------:R-:W-:Y:S01]  /*02a0*/  FMUL R6, |R3|.reuse, 16777216 ;  /* 0x4b80000003067820 */ /* 0x040fe20000400200 */
[----:B------:R-:W-:Y:S01]  /*02b0*/  FSETP.GEU.AND P0, PT, |R3|, 1.175494350822287508e-38, PT ;  /* 0x008000000300780b */ /* 0x000fe20003f0e200 */
[----:B------:R-:W-:-:S03]  /*02c0*/  HFMA2 R14, -RZ, RZ, 0.771484375, 0.21533203125 ;  /* 0x3a2c32e4ff0e7431 */ /* 0x000fc600000001ff */
[----:B------:R-:W-:-:S04]  /*02d0*/  FSEL R6, R6, |R3|, !P0 ;  /* 0x4000000306067208 */ /* 0x000fc80004000000 */
[----:B------:R-:W-:-:S04]  /*02e0*/  IADD3 R8, PT, PT, R6, -0x3f3504f3, RZ ;  /* 0xc0cafb0d06087810 */ /* 0x000fc80007ffe0ff */
[----:B------:R-:W-:-:S04]  /*02f0*/  LOP3.LUT R9, R8, 0xff800000, RZ, 0xc0, !PT ;  /* 0xff80000008097812 */ /* 0x000fc800078ec0ff */
[-C--:B------:R-:W-:Y:S02]  /*0300*/  IADD3 R6, PT, PT, R6, -R9.reuse, RZ ;  /* 0x8000000906067210 */ /* 0x080fe40007ffe0ff */
[----:B------:R-:W-:-:S03]  /*0310*/  I2FP.F32.S32 R9, R9 ;  /* 0x0000000900097245 */ /* 0x000fc60000201400 */
[C---:B------:R-:W-:Y:S01]  /*0320*/  FADD R10, R6.reuse, 1 ;  /* 0x3f800000060a7421 */ /* 0x040fe20000000000 */
[----:B------:R-:W-:Y:S01]  /*0330*/  FADD R8, R6, -1 ;  /* 0xbf80000006087421 */ /* 0x000fe20000000000 */
[----:B------:R-:W-:Y:S02]  /*0340*/  FSEL R6, RZ, -24, P0 ;  /* 0xc1c00000ff067808 */ /* 0x000fe40000000000 */
[----:B------:R-:W-:Y:S01]  /*0350*/  FSETP.NEU.AND P0, PT, |R3|, +INF , PT ;  /* 0x7f8000000300780b */ /* 0x000fe20003f0d200 */
[----:B------:R-:W-:Y:S01]  /*0360*/  FADD R11, R8, R8 ;  /* 0x00000008080b7221 */ /* 0x000fe20000000000 */
[----:B------:R-:W0:Y:S01]  /*0370*/  MUFU.RCP R10, R10 ;  /* 0x0000000a000a7308 */ /* 0x000e220000001000 */
[----:B------:R-:W-:Y:S01]  /*0380*/  FFMA R9, R9, 1.1920928955078125e-07, R6 ;  /* 0x3400000009097823 */ /* 0x000fe20000000006 */
[----:B------:R-:W-:-:S13]  /*0390*/  FSETP.NEU.AND P0, PT, R3, RZ, P0 ;  /* 0x000000ff0300720b */ /* 0x000fda000070d000 */
[----:B------:R-:W-:Y:S01]  /*03a0*/  @!P0 FADD R3, R3, R3 ;  /* 0x0000000303038221 */ /* 0x000fe20000000000 */
[----:B0-----:R-:W-:-:S04]  /*03b0*/  FMUL R12, R10, R11 ;  /* 0x0000000b0a0c7220 */ /* 0x001fc80000400000 */
[----:B------:R-:W-:Y:S01]  /*03c0*/  @!P0 LOP3.LUT R3, R3, 0x7fffffff, RZ, 0xc0, !PT ;  /* 0x7fffffff03038812 */ /* 0x000fe200078ec0ff */
[----:B------:R-:W-:Y:S01]  /*03d0*/  FADD R13, R8, -R12 ;  /* 0x8000000c080d7221 */ /* 0x000fe20000000000 */
[C---:B------:R-:W-:Y:S01]  /*03e0*/  FMUL R11, R12.reuse, R12 ;  /* 0x0000000c0c0b7220 */ /* 0x040fe20000400000 */
[----:B------:R-:W-:Y:S02]  /*03f0*/  FFMA R6, R12, 1.4426950216293334961, R9 ;  /* 0x3fb8aa3b0c067823 */ /* 0x000fe40000000009 */
[----:B------:R-:W-:Y:S01]  /*0400*/  FADD R13, R13, R13 ;  /* 0x0000000d0d0d7221 */ /* 0x000fe20000000000 */
[----:B------:R-:W-:Y:S01]  /*0410*/  FFMA R14, R11, R14, 0.0032181653659790754318 ;  /* 0x3b52e7db0b0e7423 */ /* 0x000fe2000000000e */
[----:B------:R-:W-:Y:S02]  /*0420*/  FADD R9, R9, -R6 ;  /* 0x8000000609097221 */ /* 0x000fe40000000000 */
[----:B------:R-:W-:Y:S01]  /*0430*/  FFMA R13, R8, -R12, R13 ;  /* 0x8000000c080d7223 */ /* 0x000fe2000000000d */
[----:B------:R-:W-:Y:S01]  /*0440*/  FFMA R14, R11, R14, 0.018033718690276145935 ;  /* 0x3c93bb730b0e7423 */ /* 0x000fe2000000000e */
[----:B------:R-:W-:-:S02]  /*0450*/  FFMA R8, R12, 1.4426950216293334961, R9 ;  /* 0x3fb8aa3b0c087823 */ /* 0x000fc40000000009 */
[----:B------:R-:W-:Y:S01]  /*0460*/  FMUL R13, R10, R13 ;  /* 0x0000000d0a0d7220 */ /* 0x000fe20000400000 */
[----:B------:R-:W-:-:S03]  /*0470*/  FFMA R14, R11, R14, 0.12022458761930465698 ;  /* 0x3df6384f0b0e7423 */ /* 0x000fc6000000000e */
[----:B------:R-:W-:Y:S01]  /*0480*/  FFMA R9, R13, 1.4426950216293334961, R8 ;  /* 0x3fb8aa3b0d097823 */ /* 0x000fe20000000008 */
[----:B------:R-:W-:-:S03]  /*0490*/  FMUL R11, R11, R14 ;  /* 0x0000000e0b0b7220 */ /* 0x000fc60000400000 */
[----:B------:R-:W-:Y:S01]  /*04a0*/  FFMA R10, R12, 1.9251366722983220825e-08, R9 ;  /* 0x32a55e340c0a7823 */ /* 0x000fe20000000009 */
[----:B------:R-:W-:-:S04]  /*04b0*/  FMUL R8, R11, 3 ;  /* 0x404000000b087820 */ /* 0x000fc80000400000 */
[----:B------:R-:W-:-:S04]  /*04c0*/  FFMA R8, R13, R8, R10 ;  /* 0x000000080d087223 */ /* 0x000fc8000000000a */
[----:B------:R-:W-:-:S04]  /*04d0*/  FFMA R11, R12, R11, R8 ;  /* 0x0000000b0c0b7223 */ /* 0x000fc80000000008 */
[----:B------:R-:W-:-:S04]  /*04e0*/  FADD R9, R6, R11 ;  /* 0x0000000b06097221 */ /* 0x000fc80000000000 */
[----:B------:R-:W-:Y:S01]  /*04f0*/  FMUL R8, R9, -2 ;  /* 0xc000000009087820 */ /* 0x000fe20000400000 */
[----:B------:R-:W-:-:S03]  /*0500*/  FADD R6, -R6, R9 ;  /* 0x0000000906067221 */ /* 0x000fc60000000100 */
[----:B------:R-:W0:Y:S01]  /*0510*/  FRND R13, R8 ;  /* 0x00000008000d7307 */ /* 0x000e220000201000 */
[----:B------:R-:W-:Y:S01]  /*0520*/  FADD R6, R11, -R6 ;  /* 0x800000060b067221 */ /* 0x000fe20000000000 */
[----:B------:R-:W-:Y:S01]  /*0530*/  FFMA R9, R9, -2, -R8 ;  /* 0xc000000009097823 */ /* 0x000fe20000000808 */
[----:B------:R-:W-:Y:S02]  /*0540*/  MOV R11, 0x391fcb8e ;  /* 0x391fcb8e000b7802 */ /* 0x000fe40000000f00 */
[----:B------:R-:W-:Y:S01]  /*0550*/  FSETP.GEU.AND P2, PT, R8, RZ, PT ;  /* 0x000000ff0800720b */ /* 0x000fe20003f4e000 */
[----:B------:R-:W-:Y:S02]  /*0560*/  FFMA R9, R6, -2, R9 ;  /* 0xc000000006097823 */ /* 0x000fe40000000009 */
[----:B------:R-:W1:Y:S01]  /*0570*/  F2I.NTZ R10, R8 ;  /* 0x00000008000a7305 */ /* 0x000e620000203100 */
[----:B0-----:R-:W-:Y:S01]  /*0580*/  FADD R6, R8, -R13 ;  /* 0x8000000d08067221 */ /* 0x001fe20000000000 */
[----:B------:R-:W-:-:S03]  /*0590*/  FSETP.GT.AND P1, PT, R13, RZ, PT ;  /* 0x000000ff0d00720b */ /* 0x000fc60003f24000 */
[----:B------:R-:W-:-:S04]  /*05a0*/  FADD R6, R6, R9 ;  /* 0x0000000906067221 */ /* 0x000fc80000000000 */
[----:B------:R-:W-:-:S04]  /*05b0*/  FFMA R9, R6, R11, 0.0013391353422775864601 ;  /* 0x3aaf85ed06097423 */ /* 0x000fc8000000000b */
[----:B------:R-:W-:-:S04]  /*05c0*/  FFMA R9, R6, R9, 0.0096188392490148544312 ;  /* 0x3c1d985606097423 */ /* 0x000fc80000000009 */
[----:B------:R-:W-:-:S04]  /*05d0*/  FFMA R9, R6, R9, 0.055503588169813156128 ;  /* 0x3d6357bb06097423 */ /* 0x000fc80000000009 */
[----:B------:R-:W-:Y:S01]  /*05e0*/  FFMA R11, R6, R9, 0.24022644758224487305 ;  /* 0x3e75fdec060b7423 */ /* 0x000fe20000000009 */
[----:B------:R-:W-:Y:S02]  /*05f0*/  SEL R9, RZ, 0x83000000, P1 ;  /* 0x83000000ff097807 */ /* 0x000fe40000800000 */
[----:B------:R-:W-:Y:S01]  /*0600*/  FSETP.GT.AND P1, PT, |R8|, 152, PT ;  /* 0x431800000800780b */ /* 0x000fe20003f24200 */
[----:B------:R-:W-:Y:S01]  /*0610*/  FFMA R13, R6, R11, 0.69314718246459960938 ;  /* 0x3f317218060d7423 */ /* 0x000fe2000000000b */
[----:B------:R-:W-:Y:S02]  /*0620*/  IADD3 R11, PT, PT, R9, 0x7f000000, RZ ;  /* 0x7f000000090b7810 */ /* 0x000fe40007ffe0ff */
[----:B-1----:R-:W-:Y:S01]  /*0630*/  LEA R10, R10, -R9, 0x17 ;  /* 0x800000090a0a7211 */ /* 0x002fe200078eb8ff */
[----:B------:R-:W-:-:S04]  /*0640*/  FFMA R6, R6, R13, 1 ;  /* 0x3f80000006067423 */ /* 0x000fc8000000000d */
[----:B------:R-:W-:Y:S01]  /*0650*/  FMUL R9, R11, R6 ;  /* 0x000000060b097220 */ /* 0x000fe20000400000 */
[----:B------:R-:W-:-:S03]  /*0660*/  FSEL R11, RZ, +INF , !P2 ;  /* 0x7f800000ff0b7808 */ /* 0x000fc60005000000 */
[----:B------:R-:W-:Y:S01]  /*0670*/  @!P1 FMUL R11, R10, R9 ;  /* 0x000000090a0b9220 */ /* 0x000fe20000400000 */
[----:B------:R-:W-:-:S07]  /*0680*/  @!P0 LOP3.LUT R11, R3, 0x7f800000, RZ, 0x3c, !PT ;  /* 0x7f800000030b8812 */ /* 0x000fce00078e3cff */
.L_x_37:
[----:B------:R-:W-:Y:S05]  /*0690*/  BSYNC.RECONVERGENT B0 ;  /* 0x0000000000007941 */ /* 0x000fea0003800200 */
.L_x_36:
[----:B------:R-:W-:Y:S01]  /*06a0*/  FMUL R11, R2, R11 ;  /* 0x0000000b020b7220 */ /* 0x000fe20000400000 */
[----:B------:R-:W-:-:S04]  /*06b0*/  IMAD.WIDE.U32 R4, R7, 0x4, R4 ;  /* 0x0000000407047825 */ /* 0x000fc800078e0004 */
[----:B------:R-:W-:-:S05]  /*06c0*/  FMUL R11, R11, R0 ;  /* 0x000000000b0b7220 */ /* 0x000fca0000400000 */
[----:B------:R-:W-:Y:S01]  /*06d0*/  STG.E desc[UR4][R4.64], R11 ;  /* 0x0000000b04007986 */ /* 0x000fe2000c101904 */
[----:B------:R-:W-:Y:S05]  /*06e0*/  EXIT ;  /* 0x000000000000794d */ /* 0x000fea0003800000 */
        .weak           $__internal_2_$__cuda_sm20_rcp_rn_f32_slowpath
        .type           $__internal_2_$__cuda_sm20_rcp_rn_f32_slowpath,@function
        .size           $__internal_2_$__cuda_sm20_rcp_rn_f32_slowpath,(.L_x_44 - $__internal_2_$__cuda_sm20_rcp_rn_f32_slowpath)
$__internal_2_$__cuda_sm20_rcp_rn_f32_slowpath:
[----:B------:R-:W-:-:S04]  /*06f0*/  SHF.L.U32 R0, R6, 0x1, RZ ;  /* 0x0000000106007819 */ /* 0x000fc800000006ff */
[----:B------:R-:W-:Y:S02]  /*0700*/  SHF.R.U32.HI R5, RZ, 0x18, R0 ;  /* 0x00000018ff057819 */ /* 0x000fe40000011600 */
[----:B------:R-:W-:Y:S02]  /*0710*/  MOV R0, R6 ;  /* 0x0000000600007202 */ /* 0x000fe40000000f00 */
[----:B------:R-:W-:-:S13]  /*0720*/  ISETP.NE.U32.AND P0, PT, R5, RZ, PT ;  /* 0x000000ff0500720c */ /* 0x000fda0003f05070 */
[----:B------:R-:W-:Y:S05]  /*0730*/  @P0 BRA `(.L_x_38) ;  /* 0x00000000002c0947 */ /* 0x000fea0003800000 */
[----:B------:R-:W-:-:S04]  /*0740*/  SHF.L.U32 R5, R0, 0x1, RZ ;  /* 0x0000000100057819 */ /* 0x000fc800000006ff */
[----:B------:R-:W-:-:S13]  /*0750*/  ISETP.NE.AND P0, PT, R5, RZ, PT ;  /* 0x000000ff0500720c */ /* 0x000fda0003f05270 */
[----:B------:R0:W1:Y:S01]  /*0760*/  @!P0 MUFU.RCP R5, R0 ;  /* 0x0000000000058308 */ /* 0x0000620000001000 */
[----:B------:R-:W-:Y:S05]  /*0770*/  @!P0 BRA `(.L_x_39) ;  /* 0x0000000000a48947 */ /* 0x000fea0003800000 */
[----:B------:R-:W-:-:S04]  /*0780*/  FFMA R6, R0, 1.84467440737095516160e+19, RZ ;  /* 0x5f80000000067823 */ /* 0x000fc800000000ff */
[----:B-1----:R-:W0:Y:S02]  /*0790*/  MUFU.RCP R5, R6 ;  /* 0x0000000600057308 */ /* 0x002e240000001000 */
[----:B0-----:R-:W-:-:S04]  /*07a0*/  FFMA R0, R6, R5, -1 ;  /* 0xbf80000006007423 */ /* 0x001fc80000000005 */
[----:B------:R-:W-:-:S04]  /*07b0*/  FADD.FTZ R0, -R0, -RZ ;  /* 0x800000ff00007221 */ /* 0x000fc80000010100 */
[----:B------:R-:W-:-:S04]  /*07c0*/  FFMA R0, R5, R0, R5 ;  /* 0x0000000005007223 */ /* 0x000fc80000000005 */
[----:B------:R-:W-:Y:S01]  /*07d0*/  FFMA R5, R0, 1.84467440737095516160e+19, RZ ;  /* 0x5f80000000057823 */ /* 0x000fe200000000ff */
[----:B------:R-:W-:Y:S06]  /*07e0*/  BRA `(.L_x_39) ;  /* 0x0000000000887947 */ /* 0x000fec0003800000 */
.L_x_38:
[----:B------:R-:W-:-:S04]  /*07f0*/  IADD3 R6, PT, PT, R5, -0xfd, RZ ;  /* 0xffffff0305067810 */ /* 0x000fc80007ffe0ff */
[----:B------:R-:W-:-:S13]  /*0800*/  ISETP.GT.U32.AND P0, PT, R6, 0x1, PT ;  /* 0x000000010600780c */ /* 0x000fda0003f04070 */
[----:B------:R-:W-:Y:S05]  /*0810*/  @P0 BRA `(.L_x_40) ;  /* 0x0000000000780947 */ /* 0x000fea0003800000 */
[----:B------:R-:W-:Y:S01]  /*0820*/  LOP3.LUT R8, R0, 0x7fffff, RZ, 0xc0, !PT ;  /* 0x007fffff00087812 */ /* 0x000fe200078ec0ff */
[----:B------:R-:W-:-:S03]  /*0830*/  HFMA2 R13, -RZ, RZ, 0, 1.78813934326171875e-07 ;  /* 0x00000003ff0d7431 */ /* 0x000fc600000001ff */
[----:B------:R-:W-:-:S04]  /*0840*/  LOP3.LUT R8, R8, 0x3f800000, RZ, 0xfc, !PT ;  /* 0x3f80000008087812 */ /* 0x000fc800078efcff */
[----:B------:R-:W0:Y:S01]  /*0850*/  MUFU.RCP R9, R8 ;  /* 0x0000000800097308 */ /* 0x000e220000001000 */
[----:B------:R-:W-:Y:S01]  /*0860*/  SHF.L.U32 R12, R13, R6, RZ ;  /* 0x000000060d0c7219 */ /* 0x000fe200000006ff */
[----:B0-----:R-:W-:-:S04]  /*0870*/  FFMA R10, R8, R9, -1 ;  /* 0xbf800000080a7423 */ /* 0x001fc80000000009 */
[----:B------:R-:W-:-:S04]  /*0880*/  FADD.FTZ R10, -R10, -RZ ;  /* 0x800000ff0a0a7221 */ /* 0x000fc80000010100 */
[CCC-:B------:R-:W-:Y:S01]  /*0890*/  FFMA.RM R11, R9.reuse, R10.reuse, R9.reuse ;  /* 0x0000000a090b7223 */ /* 0x1c0fe20000004009 */
[----:B------:R-:W-:-:S04]  /*08a0*/  FFMA.RP R10, R9, R10, R9 ;  /* 0x0000000a090a7223 */ /* 0x000fc80000008009 */
[C---:B------:R-:W-:Y:S02]  /*08b0*/  LOP3.LUT R9, R11.reuse, 0x7fffff, RZ, 0xc0, !PT ;  /* 0x007fffff0b097812 */ /* 0x040fe400078ec0ff */
[----:B------:R-:W-:Y:S02]  /*08c0*/  FSETP.NEU.FTZ.AND P0, PT, R11, R10, PT ;  /* 0x0000000a0b00720b */ /* 0x000fe40003f1d000 */
[----:B------:R-:W-:Y:S02]  /*08d0*/  LOP3.LUT R9, R9, 0x800000, RZ, 0xfc, !PT ;  /* 0x0080000009097812 */ /* 0x000fe400078efcff */
[----:B------:R-:W-:Y:S02]  /*08e0*/  SEL R10, RZ, 0xffffffff, !P0 ;  /* 0xffffffffff0a7807 */ /* 0x000fe40004000000 */
[----:B------:R-:W-:Y:S02]  /*08f0*/  LOP3.LUT R11, R12, R9, RZ, 0xc0, !PT ;  /* 0x000000090c0b7212 */ /* 0x000fe400078ec0ff */
[----:B------:R-:W-:-:S02]  /*0900*/  IADD3 R10, PT, PT, -R10, RZ, RZ ;  /* 0x000000ff0a0a7210 */ /* 0x000fc40007ffe1ff */
[-C--:B------:R-:W-:Y:S02]  /*0910*/  SHF.R.U32.HI R11, RZ, R6.reuse, R11 ;  /* 0x00000006ff0b7219 */ /* 0x080fe4000001160b */
[----:B------:R-:W-:Y:S02]  /*0920*/  LOP3.LUT P1, RZ, R10, R6, R9, 0xf8, !PT ;  /* 0x000000060aff7212 */ /* 0x000fe4000782f809 */
[C---:B------:R-:W-:Y:S02]  /*0930*/  LOP3.LUT P0, RZ, R11.reuse, 0x1, RZ, 0xc0, !PT ;  /* 0x000000010bff7812 */ /* 0x040fe4000780c0ff */
[----:B------:R-:W-:-:S04]  /*0940*/  LOP3.LUT P2, RZ, R11, 0x2, RZ, 0xc0, !PT ;  /* 0x000000020bff7812 */ /* 0x000fc8000784c0ff */
[----:B------:R-:W-:Y:S02]  /*0950*/  PLOP3.LUT P0, PT, P0, P1, P2, 0xe0, 0x0 ;  /* 0x000000000000781c */ /* 0x000fe40000703c20 */
[----:B------:R-:W-:Y:S02]  /*0960*/  LOP3.LUT P1, RZ, R0, 0x7fffff, RZ, 0xc0, !PT ;  /* 0x007fffff00ff7812 */ /* 0x000fe4000782c0ff */
[----:B------:R-:W-:-:S04]  /*0970*/  SEL R6, RZ, 0x1, !P0 ;  /* 0x00000001ff067807 */ /* 0x000fc80004000000 */
[----:B------:R-:W-:-:S04]  /*0980*/  IADD3 R6, PT, PT, -R6, RZ, RZ ;  /* 0x000000ff06067210 */ /* 0x000fc80007ffe1ff */
[----:B------:R-:W-:Y:S02]  /*0990*/  ISETP.GE.AND P0, PT, R6, RZ, PT ;  /* 0x000000ff0600720c */ /* 0x000fe40003f06270 */
[----:B------:R-:W-:-:S04]  /*09a0*/  IADD3 R6, PT, PT, R5, -0xfc, RZ ;  /* 0xffffff0405067810 */ /* 0x000fc80007ffe0ff */
[----:B------:R-:W-:-:S07]  /*09b0*/  SHF.R.U32.HI R5, RZ, R6, R9 ;  /* 0x00000006ff057219 */ /* 0x000fce0000011609 */
[----:B------:R-:W-:-:S04]  /*09c0*/  @!P0 IADD3 R5, PT, PT, R5, 0x1, RZ ;  /* 0x0000000105058810 */ /* 0x000fc80007ffe0ff */
[----:B------:R-:W-:-:S04]  /*09d0*/  @!P1 SHF.L.U32 R5, R5, 0x1, RZ ;  /* 0x0000000105059819 */ /* 0x000fc800000006ff */
[----:B------:R-:W-:Y:S01]  /*09e0*/  LOP3.LUT R5, R5, 0x80000000, R0, 0xf8, !PT ;  /* 0x8000000005057812 */ /* 0x000fe200078ef800 */
[----:B------:R-:W-:Y:S06]  /*09f0*/  BRA `(.L_x_39) ;  /* 0x0000000000047947 */ /* 0x000fec0003800000 */
.L_x_40:
[----:B------:R2:W3:Y:S02]  /*0a00*/  MUFU.RCP R5, R0 ;  /* 0x0000000000057308 */ /* 0x0004e40000001000 */
.L_x_39:
[----:B0123--:R-:W-:Y:S02]  /*0a10*/  MOV R0, R5 ;  /* 0x0000000500007202 */ /* 0x00ffe40000000f00 */
[----:B------:R-:W-:-:S04]  /*0a20*/  MOV R5, 0x0 ;  /* 0x0000000000057802 */ /* 0x000fc80000000f00 */
[----:B------:R-:W-:Y:S05]  /*0a30*/  RET.REL.NODEC R4 `(_Z15probpeak_kernelfPKfS0_Pf) ;  /* 0xfffffff404707950 */ /* 0x000fea0003c3ffff */
.L_x_41:
        /* <DEDUP_REMOVED lines=12> */
.L_x_44:


//--------------------- .nv.shared._Z13reduce_kernelfPKfPf --------------------------
	.section	.nv.shared._Z13reduce_kernelfPKfPf,"aw",@nobits
	.sectionflags	@""
	.align	16
	.zero		1024


//--------------------- .nv.shared.reserved.0     --------------------------
	.section	.nv.shared.reserved.0,"aw",@nobits
	.weak		__nv_reservedSMEM_offset_0_alias
	.size		__nv_reservedSMEM_offset_0_alias, 0, 64
	.other		__nv_reservedSMEM_offset_0_alias,@"STO_CUDA_RESERVED_SHARED STV_DEFAULT"
__nv_reservedSMEM_offset_0_alias:
	.zero		0
	.zero		64


//--------------------- .nv.shared._Z11prob_kerneljjfjffPKfS0_Pf --------------------------
	.section	.nv.shared._Z11prob_kerneljjfjffPKfS0_Pf,"aw",@nobits
	.sectionflags	@""
	.align	16
	.zero		1024


//--------------------- .nv.shared._Z15probpeak_kernelfPKfS0_Pf --------------------------
	.section	.nv.shared._Z15probpeak_kernelfPKfS0_Pf,"aw",@nobits
	.sectionflags	@""
	.align	16
	.zero		1024


//--------------------- .nv.constant0._Z13reduce_kernelfPKfPf --------------------------
	.section	.nv.constant0._Z13reduce_kernelfPKfPf,"a",@progbits
	.sectionflags	@""
	.align	4
.nv.constant0._Z13reduce_kernelfPKfPf:
	.zero		920


//--------------------- .nv.constant0._Z11prob_kerneljjfjffPKfS0_Pf --------------------------
	.section	.nv.constant0._Z11prob_kerneljjfjffPKfS0_Pf,"a",@progbits
	.sectionflags	@""
	.align	4
.nv.constant0._Z11prob_kerneljjfjffPKfS0_Pf:
	.zero		944


//--------------------- .nv.constant0._Z15probpeak_kernelfPKfS0_Pf --------------------------
	.section	.nv.constant0._Z15probpeak_kernelfPKfS0_Pf,"a",@progbits
	.sectionflags	@""
	.align	4
.nv.constant0._Z15probpeak_kernelfPKfS0_Pf:
	.zero		928


//--------------------- SYMBOLS --------------------------

	.type		.nv.reservedSmem.offset0,@object
	.size		.nv.reservedSmem.offset0,0x4
	.type		.nv.reservedSmem.cap,@object
	.size		.nv.reservedSmem.cap,0x4
